// auto-generated by cutlass_sweep.gemm — config: {"arch": "sm_90", "cluster_m": 2, "cluster_n": 1, "dtype": "e4m3", "dtype_b": "e4m3", "layout": "nt", "stages": 0, "tile_k": 64, "tile_m": 192, "tile_n": 176}
#include "cutlass/cutlass.h"
#include "cutlass/gemm/collective/collective_builder.hpp"
#include "cutlass/gemm/device/gemm_universal_adapter.h"
#include "cutlass/gemm/kernel/gemm_universal.hpp"
#include "cutlass/epilogue/collective/collective_builder.hpp"

using ElemA = cutlass::float_e4m3_t;
using ElemB = cutlass::float_e4m3_t;
using ElemCD = cutlass::float_e4m3_t;
using Acc  = float;
using TileShape    = cute::Shape<cute::_192, cute::_176, cute::_64>;
using ClusterShape = cute::Shape<cute::_2, cute::_1, cute::_1>;

using CollectiveEpilogue = typename cutlass::epilogue::collective::CollectiveBuilder<
    cutlass::arch::Sm90, cutlass::arch::OpClassTensorOp,
    TileShape, ClusterShape,
    cutlass::epilogue::collective::EpilogueTileAuto,
    Acc, Acc,
    ElemCD, cutlass::layout::RowMajor, 128 / cutlass::sizeof_bits<ElemCD>::value,
    ElemCD, cutlass::layout::RowMajor, 128 / cutlass::sizeof_bits<ElemCD>::value,
    cutlass::epilogue::collective::EpilogueScheduleAuto
  >::CollectiveOp;

using CollectiveMainloop = typename cutlass::gemm::collective::CollectiveBuilder<
    cutlass::arch::Sm90, cutlass::arch::OpClassTensorOp,
    ElemA, cutlass::layout::RowMajor, 128 / cutlass::sizeof_bits<ElemA>::value,
    ElemB, cutlass::layout::ColumnMajor, 128 / cutlass::sizeof_bits<ElemB>::value,
    Acc,
    TileShape, ClusterShape,
    cutlass::gemm::collective::StageCountAutoCarveout<static_cast<int>(sizeof(typename CollectiveEpilogue::SharedStorage))>,
    cutlass::gemm::collective::KernelScheduleAuto
  >::CollectiveOp;

using GemmKernel = cutlass::gemm::kernel::GemmUniversal<
    cute::Shape<int,int,int,int>,
    CollectiveMainloop,
    CollectiveEpilogue
>;
using Gemm = cutlass::gemm::device::GemmUniversalAdapter<GemmKernel>;

// Force the device kernel symbol into the cubin without needing a host main.
auto* _anchor = &cutlass::device_kernel<GemmKernel>;


// ===== COMPILED SASS (sm_90a) =====

	.target	sm_90a

	.elftype	@"ET_EXEC"


//--------------------- .note.nv.tkinfo           --------------------------
	.section	.note.nv.tkinfo,"",@"SHT_NOTE"
	.sectionflags	@"SHF_NOTE_NV_TKINFO"
	.tkinfo
        /*0018*/ 	.word	0x00000002
        /*0030*/ 	.string	""
        /*0030*/ 	.string	"ptxas"
        /*0030*/ 	.string	"Cuda compilation tools, release 13.0, V13.0.88"
        /*0030*/ 	.string	"Build cuda_13.0.r13.0/compiler.36424714_0"
        /*0030*/ 	.string	"-arch sm_90a -m 64 "



//--------------------- .note.nv.cuinfo           --------------------------
	.section	.note.nv.cuinfo,"",@"SHT_NOTE"
	.sectionflags	@"SHF_NOTE_NV_CUINFO"
        /*0018*/ 	.short	0x0002
        /*001a*/ 	.short	0x005a
        /*001c*/ 	.short	0x0082
	.zero		2


//--------------------- .nv.info                  --------------------------
	.section	.nv.info,"",@"SHT_CUDA_INFO"
	.align	4


	//----- nvinfo : EIATTR_REGCOUNT
	.align		4
        /*0000*/ 	.byte	0x04, 0x2f
        /*0002*/ 	.short	(.L_12 - .L_11)
	.align		4
.L_11:
        /*0004*/ 	.word	index@(_ZN7cutlass13device_kernelINS_4gemm6kernel13GemmUniversalIN4cute5tupleIJiiiiEEENS1_10collective13CollectiveMmaINS1_37MainloopSm90TmaGmmaWarpSpecializedFP8ILi9ENS5_IJNS4_1CILi2EEENSA_ILi1EEESC_EEENS1_35KernelTmaWarpSpecializedCooperativeEEENS5_IJNSA_ILi192EEENSA_ILi176EEENSA_ILi64EEEEEENS_12float_e4m3_tENS5_IJlSC_lEEESK_SL_NS4_8TiledMMAINS4_8MMA_AtomIJNS4_4SM904GMMA30MMA_64x16x32_F32E4M3E4M3_SS_TNILNSP_7ScaleInE1ELSR_1EEEEEENS4_6LayoutISD_NS5_IJSC_NSA_ILi0EEESV_EEEEENS5_IJNS4_10UnderscoreESY_SY_EEEEENS4_13SM90_TMA_LOADENS4_14ComposedLayoutINS4_7SwizzleILi2ELi4ELi3EEENS4_18smem_ptr_flag_bitsILi8EEENSU_INS5_IJNSA_ILi8EEESI_EEENS5_IJSI_SC_EEEEEEEvNS4_8identityENS4_23SM90_TMA_LOAD_MULTICASTES1B_vS1C_EENS_8epilogue10collective6detail29Sm90TmaWarpSpecializedAdapterINS1G_15DefaultEpilogueISK_SL_SL_NS1F_6thread17LinearCombinationISK_Li1EffLNS1K_9ScaleType4KindE0ELNS_15FloatRoundStyleE2ESK_EENS1_15EpilogueDefaultEEEEEvvEEEEvNT_6ParamsE)
        /*0008*/ 	.word	0x000000a8


	//----- nvinfo : EIATTR_FRAME_SIZE
	.align		4
.L_12:
        /*000c*/ 	.byte	0x04, 0x11
        /*000e*/ 	.short	(.L_14 - .L_13)
	.align		4
.L_13:
        /*0010*/ 	.word	index@(_ZN7cutlass13device_kernelINS_4gemm6kernel13GemmUniversalIN4cute5tupleIJiiiiEEENS1_10collective13CollectiveMmaINS1_37MainloopSm90TmaGmmaWarpSpecializedFP8ILi9ENS5_IJNS4_1CILi2EEENSA_ILi1EEESC_EEENS1_35KernelTmaWarpSpecializedCooperativeEEENS5_IJNSA_ILi192EEENSA_ILi176EEENSA_ILi64EEEEEENS_12float_e4m3_tENS5_IJlSC_lEEESK_SL_NS4_8TiledMMAINS4_8MMA_AtomIJNS4_4SM904GMMA30MMA_64x16x32_F32E4M3E4M3_SS_TNILNSP_7ScaleInE1ELSR_1EEEEEENS4_6LayoutISD_NS5_IJSC_NSA_ILi0EEESV_EEEEENS5_IJNS4_10UnderscoreESY_SY_EEEEENS4_13SM90_TMA_LOADENS4_14ComposedLayoutINS4_7SwizzleILi2ELi4ELi3EEENS4_18smem_ptr_flag_bitsILi8EEENSU_INS5_IJNSA_ILi8EEESI_EEENS5_IJSI_SC_EEEEEEEvNS4_8identityENS4_23SM90_TMA_LOAD_MULTICASTES1B_vS1C_EENS_8epilogue10collective6detail29Sm90TmaWarpSpecializedAdapterINS1G_15DefaultEpilogueISK_SL_SL_NS1F_6thread17LinearCombinationISK_Li1EffLNS1K_9ScaleType4KindE0ELNS_15FloatRoundStyleE2ESK_EENS1_15EpilogueDefaultEEEEEvvEEEEvNT_6ParamsE)
        /*0014*/ 	.word	0x000002a0


	//----- nvinfo : EIATTR_MIN_STACK_SIZE
	.align		4
.L_14:
        /*0018*/ 	.byte	0x04, 0x12
        /*001a*/ 	.short	(.L_16 - .L_15)
	.align		4
.L_15:
        /*001c*/ 	.word	index@(_ZN7cutlass13device_kernelINS_4gemm6kernel13GemmUniversalIN4cute5tupleIJiiiiEEENS1_10collective13CollectiveMmaINS1_37MainloopSm90TmaGmmaWarpSpecializedFP8ILi9ENS5_IJNS4_1CILi2EEENSA_ILi1EEESC_EEENS1_35KernelTmaWarpSpecializedCooperativeEEENS5_IJNSA_ILi192EEENSA_ILi176EEENSA_ILi64EEEEEENS_12float_e4m3_tENS5_IJlSC_lEEESK_SL_NS4_8TiledMMAINS4_8MMA_AtomIJNS4_4SM904GMMA30MMA_64x16x32_F32E4M3E4M3_SS_TNILNSP_7ScaleInE1ELSR_1EEEEEENS4_6LayoutISD_NS5_IJSC_NSA_ILi0EEESV_EEEEENS5_IJNS4_10UnderscoreESY_SY_EEEEENS4_13SM90_TMA_LOADENS4_14ComposedLayoutINS4_7SwizzleILi2ELi4ELi3EEENS4_18smem_ptr_flag_bitsILi8EEENSU_INS5_IJNSA_ILi8EEESI_EEENS5_IJSI_SC_EEEEEEEvNS4_8identityENS4_23SM90_TMA_LOAD_MULTICASTES1B_vS1C_EENS_8epilogue10collective6detail29Sm90TmaWarpSpecializedAdapterINS1G_15DefaultEpilogueISK_SL_SL_NS1F_6thread17LinearCombinationISK_Li1EffLNS1K_9ScaleType4KindE0ELNS_15FloatRoundStyleE2ESK_EENS1_15EpilogueDefaultEEEEEvvEEEEvNT_6ParamsE)
        /*0020*/ 	.word	0x000002a0
.L_16:


//--------------------- .nv.compat                --------------------------
	.section	.nv.compat,"",@"SHT_CUDA_COMPAT_INFO"
	.align	4
        /*0000*/ 	.byte	0x02, 0x09, 0x01, 0x00, 0x02, 0x02, 0x04, 0x00, 0x02, 0x05, 0x05, 0x00, 0x03, 0x07, 0x01, 0x01
        /*0010*/ 	.byte	0x02, 0x03, 0x01, 0x00, 0x02, 0x06, 0x01, 0x00, 0x04, 0x0b, 0x08, 0x00, 0x00, 0x00, 0x00, 0x00
        /*0020*/ 	.byte	0x00, 0x00, 0x00, 0x00


//--------------------- .nv.info._ZN7cutlass13device_kernelINS_4gemm6kernel13GemmUniversalIN4cute5tupleIJiiiiEEENS1_10collective13CollectiveMmaINS1_37MainloopSm90TmaGmmaWarpSpecializedFP8ILi9ENS5_IJNS4_1CILi2EEENSA_ILi1EEESC_EEENS1_35KernelTmaWarpSpecializedCooperativeEEENS5_IJNSA_ILi192EEENSA_ILi176EEENSA_ILi64EEEEEENS_12float_e4m3_tENS5_IJlSC_lEEESK_SL_NS4_8TiledMMAINS4_8MMA_AtomIJNS4_4SM904GMMA30MMA_64x16x32_F32E4M3E4M3_SS_TNILNSP_7ScaleInE1ELSR_1EEEEEENS4_6LayoutISD_NS5_IJSC_NSA_ILi0EEESV_EEEEENS5_IJNS4_10UnderscoreESY_SY_EEEEENS4_13SM90_TMA_LOADENS4_14ComposedLayoutINS4_7SwizzleILi2ELi4ELi3EEENS4_18smem_ptr_flag_bitsILi8EEENSU_INS5_IJNSA_ILi8EEESI_EEENS5_IJSI_SC_EEEEEEEvNS4_8identityENS4_23SM90_TMA_LOAD_MULTICASTES1B_vS1C_EENS_8epilogue10collective6detail29Sm90TmaWarpSpecializedAdapterINS1G_15DefaultEpilogueISK_SL_SL_NS1F_6thread17LinearCombinationISK_Li1EffLNS1K_9ScaleType4KindE0ELNS_15FloatRoundStyleE2ESK_EENS1_15EpilogueDefaultEEEEEvvEEEEvNT_6ParamsE --------------------------
	.section	.nv.info._ZN7cutlass13device_kernelINS_4gemm6kernel13GemmUniversalIN4cute5tupleIJiiiiEEENS1_10collective13CollectiveMmaINS1_37MainloopSm90TmaGmmaWarpSpecializedFP8ILi9ENS5_IJNS4_1CILi2EEENSA_ILi1EEESC_EEENS1_35KernelTmaWarpSpecializedCooperativeEEENS5_IJNSA_ILi192EEENSA_ILi176EEENSA_ILi64EEEEEENS_12float_e4m3_tENS5_IJlSC_lEEESK_SL_NS4_8TiledMMAINS4_8MMA_AtomIJNS4_4SM904GMMA30MMA_64x16x32_F32E4M3E4M3_SS_TNILNSP_7ScaleInE1ELSR_1EEEEEENS4_6LayoutISD_NS5_IJSC_NSA_ILi0EEESV_EEEEENS5_IJNS4_10UnderscoreESY_SY_EEEEENS4_13SM90_TMA_LOADENS4_14ComposedLayoutINS4_7SwizzleILi2ELi4ELi3EEENS4_18smem_ptr_flag_bitsILi8EEENSU_INS5_IJNSA_ILi8EEESI_EEENS5_IJSI_SC_EEEEEEEvNS4_8identityENS4_23SM90_TMA_LOAD_MULTICASTES1B_vS1C_EENS_8epilogue10collective6detail29Sm90TmaWarpSpecializedAdapterINS1G_15DefaultEpilogueISK_SL_SL_NS1F_6thread17LinearCombinationISK_Li1EffLNS1K_9ScaleType4KindE0ELNS_15FloatRoundStyleE2ESK_EENS1_15EpilogueDefaultEEEEEvvEEEEvNT_6ParamsE,"",@"SHT_CUDA_INFO"
	.sectionflags	@""
	.align	4


	//----- nvinfo : EIATTR_CUDA_API_VERSION
	.align		4
        /*0000*/ 	.byte	0x04, 0x37
        /*0002*/ 	.short	(.L_18 - .L_17)
.L_17:
        /*0004*/ 	.word	0x00000082


	//----- nvinfo : EIATTR_KPARAM_INFO
	.align		4
.L_18:
        /*0008*/ 	.byte	0x04, 0x17
        /*000a*/ 	.short	(.L_20 - .L_19)
.L_19:
        /*000c*/ 	.word	0x00000000
        /*0010*/ 	.short	0x0000
        /*0012*/ 	.short	0x0070
        /*0014*/ 	.byte	0x00, 0xf0, 0x01, 0x10


	//----- nvinfo : EIATTR_SPARSE_MMA_MASK
	.align		4
.L_20:
        /*0018*/ 	.byte	0x03, 0x50
        /*001a*/ 	.short	0x0000


	//----- nvinfo : EIATTR_MAXREG_COUNT
	.align		4
        /*001c*/ 	.byte	0x03, 0x1b
        /*001e*/ 	.short	0x00a8


	//----- nvinfo : EIATTR_NUM_BARRIERS
	.align		4
        /*0020*/ 	.byte	0x02, 0x4c
        /*0022*/ 	.byte	0x01
	.zero		1


	//----- nvinfo : EIATTR_ANNOTATIONS
	.align		4
        /*0024*/ 	.byte	0x04, 0x55
        /*0026*/ 	.short	(.L_22 - .L_21)


	//   ....[0]....
.L_21:
        /*0028*/ 	.word	0x00000001
        /*002c*/ 	.byte	0x50, 0x02, 0x00, 0x00, 0x01, 0x00, 0x00, 0x00, 0x00, 0x08, 0x00, 0x00, 0x01, 0x00, 0x00, 0x00
        /* <DEDUP_REMOVED lines=658> */
        /*295c*/ 	.byte	0xc0, 0x93, 0x01, 0x00


	//----- nvinfo : EIATTR_MERCURY_ISA_VERSION
	.align		4
.L_22:
        /*2960*/ 	.byte	0x03, 0x5f
        /*2962*/ 	.short	0x0101


	//----- nvinfo : EIATTR_INT_WARP_WIDE_INSTR_OFFSETS
	.align		4
        /*2964*/ 	.byte	0x04, 0x31
        /*2966*/ 	.short	(.L_24 - .L_23)


	//   ....[0]....
.L_23:
        /*2968*/ 	.word	0x00000640


	//   ....[1]....
        /*296c*/ 	.word	0x00000660


	//   ....[2]....
        /*2970*/ 	.word	0x000007d0


	//----- nvinfo : EIATTR_COOP_GROUP_MASK_REGIDS
	.align		4
.L_24:
        /*2974*/ 	.byte	0x04, 0x29
        /*2976*/ 	.short	(.L_26 - .L_25)


	//   ....[0]....
.L_25:
        /*2978*/ 	.word	0xffffffff


	//   ....[1]....
        /*297c*/ 	.word	0xffffffff


	//   ....[2]....
        /*2980*/ 	.word	0xffffffff


	//   ....[3]....
        /*2984*/ 	.word	0xffffffff


	//   ....[4]....
        /*2988*/ 	.word	0xffffffff


	//   ....[5]....
        /*298c*/ 	.word	0xffffffff


	//----- nvinfo : EIATTR_COOP_GROUP_INSTR_OFFSETS
	.align		4
.L_26:
        /*2990*/ 	.byte	0x04, 0x28
        /*2992*/ 	.short	(.L_28 - .L_27)


	//   ....[0]....
.L_27:
        /*2994*/ 	.word	0x00000070


	//   ....[1]....
        /*2998*/ 	.word	0x00000080


	//   ....[2]....
        /*299c*/ 	.word	0x000001b0


	//   ....[3]....
        /*29a0*/ 	.word	0x000004b0


	//   ....[4]....
        /*29a4*/ 	.word	0x00000930


	//   ....[5]....
        /*29a8*/ 	.word	0x00001a60


	//----- nvinfo : EIATTR_REG_RECONFIG
	.align		4
.L_28:
        /*29ac*/ 	.byte	0x01, 0x54
	.zero		2


	//----- nvinfo : EIATTR_MBARRIER_INSTR_OFFSETS
	.align		4
        /*29b0*/ 	.byte	0x04, 0x39
        /*29b2*/ 	.short	(.L_30 - .L_29)


	//   ....[0]....
.L_29:
        /*29b4*/ 	.word	0x00000360
        /*29b8*/ 	.word	0x000000ff
        /*29bc*/ 	.word	0x00000000
        /*29c0*/ 	.short	0x0100
        /*29c2*/ 	.byte	0x09
	.zero		1


	//   ....[1]....
        /*29c4*/ 	.word	0x00000370
        /*29c8*/ 	.word	0x000000ff
        /*29cc*/ 	.word	0x00000048
        /*29d0*/ 	.short	0x0100
        /*29d2*/ 	.byte	0x09
	.zero		1


	//   ....[2]....
        /*29d4*/ 	.word	0x00000380
        /*29d8*/ 	.word	0x000000ff
        /*29dc*/ 	.word	0x00000008
        /*29e0*/ 	.short	0x0100
        /*29e2*/ 	.byte	0x09
	.zero		1


	//   ....[3]....
        /*29e4*/ 	.word	0x00000390
        /*29e8*/ 	.word	0x000000ff
        /*29ec*/ 	.word	0x00000050
        /*29f0*/ 	.short	0x0100
        /*29f2*/ 	.byte	0x09
	.zero		1


	//   ....[4]....
        /*29f4*/ 	.word	0x000003a0
        /*29f8*/ 	.word	0x000000ff
        /*29fc*/ 	.word	0x00000010
        /*2a00*/ 	.short	0x0100
        /*2a02*/ 	.byte	0x09
	.zero		1


	//   ....[5]....
        /*2a04*/ 	.word	0x000003b0
        /*2a08*/ 	.word	0x000000ff
        /*2a0c*/ 	.word	0x00000058
        /*2a10*/ 	.short	0x0100
        /*2a12*/ 	.byte	0x09
	.zero		1


	//   ....[6]....
        /*2a14*/ 	.word	0x000003c0
        /*2a18*/ 	.word	0x000000ff
        /*2a1c*/ 	.word	0x00000018
        /*2a20*/ 	.short	0x0100
        /*2a22*/ 	.byte	0x09
	.zero		1


	//   ....[7]....
        /*2a24*/ 	.word	0x000003d0
        /*2a28*/ 	.word	0x000000ff
        /*2a2c*/ 	.word	0x00000060
        /*2a30*/ 	.short	0x0100
        /*2a32*/ 	.byte	0x09
	.zero		1


	//   ....[8]....
        /*2a34*/ 	.word	0x000003e0
        /*2a38*/ 	.word	0x000000ff
        /*2a3c*/ 	.word	0x00000020
        /*2a40*/ 	.short	0x0100
        /*2a42*/ 	.byte	0x09
	.zero		1


	//   ....[9]....
        /*2a44*/ 	.word	0x000003f0
        /*2a48*/ 	.word	0x000000ff
        /*2a4c*/ 	.word	0x00000068
        /*2a50*/ 	.short	0x0100
        /*2a52*/ 	.byte	0x09
	.zero		1


	//   ....[10]....
        /*2a54*/ 	.word	0x00000400
        /*2a58*/ 	.word	0x000000ff
        /*2a5c*/ 	.word	0x00000028
        /*2a60*/ 	.short	0x0100
        /*2a62*/ 	.byte	0x09
	.zero		1


	//   ....[11]....
        /*2a64*/ 	.word	0x00000410
        /*2a68*/ 	.word	0x000000ff
        /*2a6c*/ 	.word	0x00000070
        /*2a70*/ 	.short	0x0100
        /*2a72*/ 	.byte	0x09
	.zero		1


	//   ....[12]....
        /*2a74*/ 	.word	0x00000420
        /*2a78*/ 	.word	0x000000ff
        /*2a7c*/ 	.word	0x00000030
        /*2a80*/ 	.short	0x0100
        /*2a82*/ 	.byte	0x09
	.zero		1


	//   ....[13]....
        /*2a84*/ 	.word	0x00000430
        /*2a88*/ 	.word	0x000000ff
        /*2a8c*/ 	.word	0x00000078
        /*2a90*/ 	.short	0x0100
        /*2a92*/ 	.byte	0x09
	.zero		1


	//   ....[14]....
        /*2a94*/ 	.word	0x00000440
        /*2a98*/ 	.word	0x000000ff
        /*2a9c*/ 	.word	0x00000038
        /*2aa0*/ 	.short	0x0100
        /*2aa2*/ 	.byte	0x09
	.zero		1


	//   ....[15]....
        /*2aa4*/ 	.word	0x00000450
        /*2aa8*/ 	.word	0x000000ff
        /*2aac*/ 	.word	0x00000080
        /*2ab0*/ 	.short	0x0100
        /*2ab2*/ 	.byte	0x09
	.zero		1


	//   ....[16]....
        /*2ab4*/ 	.word	0x00000460
        /*2ab8*/ 	.word	0x000000ff
        /*2abc*/ 	.word	0x00000040
        /*2ac0*/ 	.short	0x0100
        /*2ac2*/ 	.byte	0x09
	.zero		1


	//   ....[17]....
        /*2ac4*/ 	.word	0x00000470
        /*2ac8*/ 	.word	0x000000ff
        /*2acc*/ 	.word	0x00000088
        /*2ad0*/ 	.short	0x0100
        /*2ad2*/ 	.byte	0x09
	.zero		1


	//   ....[18]....
        /*2ad4*/ 	.word	0x00000860
        /*2ad8*/ 	.word	0x000000ff
        /*2adc*/ 	.word	0x000000a0
        /*2ae0*/ 	.short	0x0100
        /*2ae2*/ 	.byte	0x06
	.zero		1


	//   ....[19]....
        /*2ae4*/ 	.word	0x000008d0
        /*2ae8*/ 	.word	0x000000ff
        /*2aec*/ 	.word	0x000000a8
        /*2af0*/ 	.short	0x0100
        /*2af2*/ 	.byte	0x06
	.zero		1


	//   ....[20]....
        /*2af4*/ 	.word	0x00002610
        /*2af8*/ 	.word	0x000000ff
        /*2afc*/ 	.word	0x00000000
        /*2b00*/ 	.short	0x010a
        /*2b02*/ 	.byte	0x06
	.zero		1


	//   ....[21]....
        /*2b04*/ 	.word	0x00002670
        /*2b08*/ 	.word	0x000000ff
        /*2b0c*/ 	.word	0x00000000
        /*2b10*/ 	.short	0x010a
        /*2b12*/ 	.byte	0x06
	.zero		1


	//   ....[22]....
        /*2b14*/ 	.word	0x00005170
        /*2b18*/ 	.word	0x000000ff
        /*2b1c*/ 	.word	0x00000000
        /*2b20*/ 	.short	0x010a
        /*2b22*/ 	.byte	0x08
	.zero		1


	//   ....[23]....
        /*2b24*/ 	.word	0x000051b0
        /*2b28*/ 	.word	0x000000ff
        /*2b2c*/ 	.word	0x00000000
        /*2b30*/ 	.short	0x010a
        /*2b32*/ 	.byte	0x08
	.zero		1


	//   ....[24]....
        /*2b34*/ 	.word	0x00007c50
        /*2b38*/ 	.word	0x000000e5
        /*2b3c*/ 	.word	0x00000000
        /*2b40*/ 	.short	0x0101
        /*2b42*/ 	.byte	0x3f
	.zero		1


	//   ....[25]....
        /*2b44*/ 	.word	0x00009e60
        /*2b48*/ 	.word	0x00000018
        /*2b4c*/ 	.word	0x00000000
        /*2b50*/ 	.short	0x0101
        /*2b52*/ 	.byte	0x3f
	.zero		1


	//   ....[26]....
        /*2b54*/ 	.word	0x000182f0
        /*2b58*/ 	.word	0x0000000f
        /*2b5c*/ 	.word	0x00000048
        /*2b60*/ 	.short	0x010a
        /*2b62*/ 	.byte	0x3f
	.zero		1


	//   ....[27]....
        /*2b64*/ 	.word	0x000186a0
        /*2b68*/ 	.word	0x00000004
        /*2b6c*/ 	.word	0x000000a8
        /*2b70*/ 	.short	0x0101
        /*2b72*/ 	.byte	0x3f
	.zero		1


	//   ....[28]....
        /*2b74*/ 	.word	0x00018e40
        /*2b78*/ 	.word	0x00000007
        /*2b7c*/ 	.word	0x00000000
        /*2b80*/ 	.short	0x010a
        /*2b82*/ 	.byte	0x3f
	.zero		1


	//   ....[29]....
        /*2b84*/ 	.word	0x00018ec0
        /*2b88*/ 	.word	0x00000009
        /*2b8c*/ 	.word	0x00000000
        /*2b90*/ 	.short	0x010a
        /*2b92*/ 	.byte	0x3f
	.zero		1


	//   ....[30]....
        /*2b94*/ 	.word	0x00018f50
        /*2b98*/ 	.word	0x00000006
        /*2b9c*/ 	.word	0x00000000
        /*2ba0*/ 	.short	0x010a
        /*2ba2*/ 	.byte	0x3f
	.zero		1


	//   ....[31]....
        /*2ba4*/ 	.word	0x00018fe0
        /*2ba8*/ 	.word	0x00000009
        /*2bac*/ 	.word	0x00000000
        /*2bb0*/ 	.short	0x010a
        /*2bb2*/ 	.byte	0x3f
	.zero		1


	//   ....[32]....
        /*2bb4*/ 	.word	0x00019070
        /*2bb8*/ 	.word	0x00000006
        /*2bbc*/ 	.word	0x00000000
        /*2bc0*/ 	.short	0x010a
        /*2bc2*/ 	.byte	0x3f
	.zero		1


	//   ....[33]....
        /*2bc4*/ 	.word	0x00019100
        /*2bc8*/ 	.word	0x00000009
        /*2bcc*/ 	.word	0x00000000
        /*2bd0*/ 	.short	0x010a
        /*2bd2*/ 	.byte	0x3f
	.zero		1


	//   ....[34]....
        /*2bd4*/ 	.word	0x00019190
        /*2bd8*/ 	.word	0x00000006
        /*2bdc*/ 	.word	0x00000000
        /*2be0*/ 	.short	0x010a
        /*2be2*/ 	.byte	0x3f
	.zero		1


	//   ....[35]....
        /*2be4*/ 	.word	0x00019220
        /*2be8*/ 	.word	0x00000009
        /*2bec*/ 	.word	0x00000000
        /*2bf0*/ 	.short	0x010a
        /*2bf2*/ 	.byte	0x3f
	.zero		1


	//   ....[36]....
        /*2bf4*/ 	.word	0x000192b0
        /*2bf8*/ 	.word	0x00000003
        /*2bfc*/ 	.word	0x00000000
        /*2c00*/ 	.short	0x010a
        /*2c02*/ 	.byte	0x3f
	.zero		1


	//   ....[37]....
        /*2c04*/ 	.word	0x00019320
        /*2c08*/ 	.word	0x00000003
        /*2c0c*/ 	.word	0x00000000
        /*2c10*/ 	.short	0x010a
        /*2c12*/ 	.byte	0x3f
	.zero		1


	//   ....[38]....
        /*2c14*/ 	.word	0x00019390
        /*2c18*/ 	.word	0x00000000
        /*2c1c*/ 	.word	0x00000000
        /*2c20*/ 	.short	0x010a
        /*2c22*/ 	.byte	0x3f
	.zero		1


	//   ....[39]....
        /*2c24*/ 	.word	0x00019470
        /*2c28*/ 	.word	0x0000000f
        /*2c2c*/ 	.word	0x00000048
        /*2c30*/ 	.short	0x010a
        /*2c32*/ 	.byte	0x3f
	.zero		1


	//   ....[40]....
        /*2c34*/ 	.word	0x00019540
        /*2c38*/ 	.word	0x00000007
        /*2c3c*/ 	.word	0x00000000
        /*2c40*/ 	.short	0x010a
        /*2c42*/ 	.byte	0x3f
	.zero		1


	//   ....[41]....
        /*2c44*/ 	.word	0x00019590
        /*2c48*/ 	.word	0x00000009
        /*2c4c*/ 	.word	0x00000000
        /*2c50*/ 	.short	0x010a
        /*2c52*/ 	.byte	0x3f
	.zero		1


	//   ....[42]....
        /*2c54*/ 	.word	0x000195e0
        /*2c58*/ 	.word	0x00000006
        /*2c5c*/ 	.word	0x00000000
        /*2c60*/ 	.short	0x010a
        /*2c62*/ 	.byte	0x3f
	.zero		1


	//   ....[43]....
        /*2c64*/ 	.word	0x00019630
        /*2c68*/ 	.word	0x00000009
        /*2c6c*/ 	.word	0x00000000
        /*2c70*/ 	.short	0x010a
        /*2c72*/ 	.byte	0x3f
	.zero		1


	//   ....[44]....
        /*2c74*/ 	.word	0x00019680
        /*2c78*/ 	.word	0x00000006
        /*2c7c*/ 	.word	0x00000000
        /*2c80*/ 	.short	0x010a
        /*2c82*/ 	.byte	0x3f
	.zero		1


	//   ....[45]....
        /*2c84*/ 	.word	0x000196d0
        /*2c88*/ 	.word	0x00000009
        /*2c8c*/ 	.word	0x00000000
        /*2c90*/ 	.short	0x010a
        /*2c92*/ 	.byte	0x3f
	.zero		1


	//   ....[46]....
        /*2c94*/ 	.word	0x00019720
        /*2c98*/ 	.word	0x00000006
        /*2c9c*/ 	.word	0x00000000
        /*2ca0*/ 	.short	0x010a
        /*2ca2*/ 	.byte	0x3f
	.zero		1


	//   ....[47]....
        /*2ca4*/ 	.word	0x00019770
        /*2ca8*/ 	.word	0x00000009
        /*2cac*/ 	.word	0x00000000
        /*2cb0*/ 	.short	0x010a
        /*2cb2*/ 	.byte	0x3f
	.zero		1


	//----- nvinfo : EIATTR_NUM_MBARRIERS
	.align		4
.L_30:
        /*2cb4*/ 	.byte	0x03, 0x38
        /*2cb6*/ 	.short	0x0014


	//----- nvinfo : EIATTR_EXIT_INSTR_OFFSETS
	.align		4
        /*2cb8*/ 	.byte	0x04, 0x1c
        /*2cba*/ 	.short	(.L_32 - .L_31)


	//   ....[0]....
.L_31:
        /*2cbc*/ 	.word	0x00000ac0


	//   ....[1]....
        /*2cc0*/ 	.word	0x000013a0


	//   ....[2]....
        /*2cc4*/ 	.word	0x000179d0


	//   ....[3]....
        /*2cc8*/ 	.word	0x00017f60


	//   ....[4]....
        /*2ccc*/ 	.word	0x00019300


	//----- nvinfo : EIATTR_MAX_THREADS
	.align		4
.L_32:
        /*2cd0*/ 	.byte	0x04, 0x05
        /*2cd2*/ 	.short	(.L_34 - .L_33)
.L_33:
        /*2cd4*/ 	.word	0x00000180
        /*2cd8*/ 	.word	0x00000001
        /*2cdc*/ 	.word	0x00000001


	//----- nvinfo : EIATTR_CRS_STACK_SIZE
	.align		4
.L_34:
        /*2ce0*/ 	.byte	0x04, 0x1e
        /*2ce2*/ 	.short	(.L_36 - .L_35)
.L_35:
        /*2ce4*/ 	.word	0x00000000


	//----- nvinfo : EIATTR_CBANK_PARAM_SIZE
	.align		4
.L_36:
        /*2ce8*/ 	.byte	0x03, 0x19
        /*2cea*/ 	.short	0x0470


	//----- nvinfo : EIATTR_PARAM_CBANK
	.align		4
        /*2cec*/ 	.byte	0x04, 0x0a
        /*2cee*/ 	.short	(.L_38 - .L_37)
	.align		4
.L_37:
        /*2cf0*/ 	.word	index@(.nv.constant0._ZN7cutlass13device_kernelINS_4gemm6kernel13GemmUniversalIN4cute5tupleIJiiiiEEENS1_10collective13CollectiveMmaINS1_37MainloopSm90TmaGmmaWarpSpecializedFP8ILi9ENS5_IJNS4_1CILi2EEENSA_ILi1EEESC_EEENS1_35KernelTmaWarpSpecializedCooperativeEEENS5_IJNSA_ILi192EEENSA_ILi176EEENSA_ILi64EEEEEENS_12float_e4m3_tENS5_IJlSC_lEEESK_SL_NS4_8TiledMMAINS4_8MMA_AtomIJNS4_4SM904GMMA30MMA_64x16x32_F32E4M3E4M3_SS_TNILNSP_7ScaleInE1ELSR_1EEEEEENS4_6LayoutISD_NS5_IJSC_NSA_ILi0EEESV_EEEEENS5_IJNS4_10UnderscoreESY_SY_EEEEENS4_13SM90_TMA_LOADENS4_14ComposedLayoutINS4_7SwizzleILi2ELi4ELi3EEENS4_18smem_ptr_flag_bitsILi8EEENSU_INS5_IJNSA_ILi8EEESI_EEENS5_IJSI_SC_EEEEEEEvNS4_8identityENS4_23SM90_TMA_LOAD_MULTICASTES1B_vS1C_EENS_8epilogue10collective6detail29Sm90TmaWarpSpecializedAdapterINS1G_15DefaultEpilogueISK_SL_SL_NS1F_6thread17LinearCombinationISK_Li1EffLNS1K_9ScaleType4KindE0ELNS_15FloatRoundStyleE2ESK_EENS1_15EpilogueDefaultEEEEEvvEEEEvNT_6ParamsE)
        /*2cf4*/ 	.short	0x0210
        /*2cf6*/ 	.short	0x0470


	//----- nvinfo : EIATTR_SW_WAR
	.align		4
.L_38:
        /*2cf8*/ 	.byte	0x04, 0x36
        /*2cfa*/ 	.short	(.L_40 - .L_39)
.L_39:
        /*2cfc*/ 	.word	0x00000008
.L_40:


//--------------------- .nv.callgraph             --------------------------
	.section	.nv.callgraph,"",@"SHT_CUDA_CALLGRAPH"
	.align	4
	.sectionentsize	8
	.align		4
        /*0000*/ 	.word	0x00000000
	.align		4
        /*0004*/ 	.word	0xffffffff
	.align		4
        /*0008*/ 	.word	0x00000000
	.align		4
        /*000c*/ 	.word	0xfffffffe
	.align		4
        /*0010*/ 	.word	0x00000000
	.align		4
        /*0014*/ 	.word	0xfffffffd
	.align		4
        /*0018*/ 	.word	0x00000000
	.align		4
        /*001c*/ 	.word	0xfffffffc


//--------------------- .nv.constant4             --------------------------
	.section	.nv.constant4,"a",@progbits
	.align	8
	.align		8
.nv.constant4:
        /*0000*/ 	.dword	_ZN40_INTERNAL_5e2635a2_4_k_cu_8bd34f9b_163424cuda3std3__45__cpo5beginE
	.align		8
        /*0008*/ 	.dword	_ZN40_INTERNAL_5e2635a2_4_k_cu_8bd34f9b_163424cuda3std3__45__cpo3endE
	.align		8
        /*0010*/ 	.dword	_ZN40_INTERNAL_5e2635a2_4_k_cu_8bd34f9b_163424cuda3std3__45__cpo6cbeginE
	.align		8
        /*0018*/ 	.dword	_ZN40_INTERNAL_5e2635a2_4_k_cu_8bd34f9b_163424cuda3std3__45__cpo4cendE
	.align		8
        /*0020*/ 	.dword	_ZN40_INTERNAL_5e2635a2_4_k_cu_8bd34f9b_163424cuda3std3__442_GLOBAL__N__5e2635a2_4_k_cu_8bd34f9b_163426ignoreE
	.align		8
        /*0028*/ 	.dword	_ZN40_INTERNAL_5e2635a2_4_k_cu_8bd34f9b_163424cuda3std3__419piecewise_constructE
	.align		8
        /*0030*/ 	.dword	_ZN40_INTERNAL_5e2635a2_4_k_cu_8bd34f9b_163424cuda3std3__48in_placeE
	.align		8
        /*0038*/ 	.dword	_ZN40_INTERNAL_5e2635a2_4_k_cu_8bd34f9b_163424cuda3std6ranges3__45__cpo4swapE
	.align		8
        /*0040*/ 	.dword	_ZN40_INTERNAL_5e2635a2_4_k_cu_8bd34f9b_163424cuda3std6ranges3__45__cpo9iter_moveE
	.align		8
        /*0048*/ 	.dword	_ZN40_INTERNAL_5e2635a2_4_k_cu_8bd34f9b_163424cute7productE
	.align		8
        /*0050*/ 	.dword	_ZN40_INTERNAL_5e2635a2_4_k_cu_8bd34f9b_163424cute1_E


//--------------------- .text._ZN7cutlass13device_kernelINS_4gemm6kernel13GemmUniversalIN4cute5tupleIJiiiiEEENS1_10collective13CollectiveMmaINS1_37MainloopSm90TmaGmmaWarpSpecializedFP8ILi9ENS5_IJNS4_1CILi2EEENSA_ILi1EEESC_EEENS1_35KernelTmaWarpSpecializedCooperativeEEENS5_IJNSA_ILi192EEENSA_ILi176EEENSA_ILi64EEEEEENS_12float_e4m3_tENS5_IJlSC_lEEESK_SL_NS4_8TiledMMAINS4_8MMA_AtomIJNS4_4SM904GMMA30MMA_64x16x32_F32E4M3E4M3_SS_TNILNSP_7ScaleInE1ELSR_1EEEEEENS4_6LayoutISD_NS5_IJSC_NSA_ILi0EEESV_EEEEENS5_IJNS4_10UnderscoreESY_SY_EEEEENS4_13SM90_TMA_LOADENS4_14ComposedLayoutINS4_7SwizzleILi2ELi4ELi3EEENS4_18smem_ptr_flag_bitsILi8EEENSU_INS5_IJNSA_ILi8EEESI_EEENS5_IJSI_SC_EEEEEEEvNS4_8identityENS4_23SM90_TMA_LOAD_MULTICASTES1B_vS1C_EENS_8epilogue10collective6detail29Sm90TmaWarpSpecializedAdapterINS1G_15DefaultEpilogueISK_SL_SL_NS1F_6thread17LinearCombinationISK_Li1EffLNS1K_9ScaleType4KindE0ELNS_15FloatRoundStyleE2ESK_EENS1_15EpilogueDefaultEEEEEvvEEEEvNT_6ParamsE --------------------------
	.section	.text._ZN7cutlass13device_kernelINS_4gemm6kernel13GemmUniversalIN4cute5tupleIJiiiiEEENS1_10collective13CollectiveMmaINS1_37MainloopSm90TmaGmmaWarpSpecializedFP8ILi9ENS5_IJNS4_1CILi2EEENSA_ILi1EEESC_EEENS1_35KernelTmaWarpSpecializedCooperativeEEENS5_IJNSA_ILi192EEENSA_ILi176EEENSA_ILi64EEEEEENS_12float_e4m3_tENS5_IJlSC_lEEESK_SL_NS4_8TiledMMAINS4_8MMA_AtomIJNS4_4SM904GMMA30MMA_64x16x32_F32E4M3E4M3_SS_TNILNSP_7ScaleInE1ELSR_1EEEEEENS4_6LayoutISD_NS5_IJSC_NSA_ILi0EEESV_EEEEENS5_IJNS4_10UnderscoreESY_SY_EEEEENS4_13SM90_TMA_LOADENS4_14ComposedLayoutINS4_7SwizzleILi2ELi4ELi3EEENS4_18smem_ptr_flag_bitsILi8EEENSU_INS5_IJNSA_ILi8EEESI_EEENS5_IJSI_SC_EEEEEEEvNS4_8identityENS4_23SM90_TMA_LOAD_MULTICASTES1B_vS1C_EENS_8epilogue10collective6detail29Sm90TmaWarpSpecializedAdapterINS1G_15DefaultEpilogueISK_SL_SL_NS1F_6thread17LinearCombinationISK_Li1EffLNS1K_9ScaleType4KindE0ELNS_15FloatRoundStyleE2ESK_EENS1_15EpilogueDefaultEEEEEvvEEEEvNT_6ParamsE,"ax",@progbits
	.align	128
.text._ZN7cutlass13device_kernelINS_4gemm6kernel13GemmUniversalIN4cute5tupleIJiiiiEEENS1_10collective13CollectiveMmaINS1_37MainloopSm90TmaGmmaWarpSpecializedFP8ILi9ENS5_IJNS4_1CILi2EEENSA_ILi1EEESC_EEENS1_35KernelTmaWarpSpecializedCooperativeEEENS5_IJNSA_ILi192EEENSA_ILi176EEENSA_ILi64EEEEEENS_12float_e4m3_tENS5_IJlSC_lEEESK_SL_NS4_8TiledMMAINS4_8MMA_AtomIJNS4_4SM904GMMA30MMA_64x16x32_F32E4M3E4M3_SS_TNILNSP_7ScaleInE1ELSR_1EEEEEENS4_6LayoutISD_NS5_IJSC_NSA_ILi0EEESV_EEEEENS5_IJNS4_10UnderscoreESY_SY_EEEEENS4_13SM90_TMA_LOADENS4_14ComposedLayoutINS4_7SwizzleILi2ELi4ELi3EEENS4_18smem_ptr_flag_bitsILi8EEENSU_INS5_IJNSA_ILi8EEESI_EEENS5_IJSI_SC_EEEEEEEvNS4_8identityENS4_23SM90_TMA_LOAD_MULTICASTES1B_vS1C_EENS_8epilogue10collective6detail29Sm90TmaWarpSpecializedAdapterINS1G_15DefaultEpilogueISK_SL_SL_NS1F_6thread17LinearCombinationISK_Li1EffLNS1K_9ScaleType4KindE0ELNS_15FloatRoundStyleE2ESK_EENS1_15EpilogueDefaultEEEEEvvEEEEvNT_6ParamsE:
        .type           _ZN7cutlass13device_kernelINS_4gemm6kernel13GemmUniversalIN4cute5tupleIJiiiiEEENS1_10collective13CollectiveMmaINS1_37MainloopSm90TmaGmmaWarpSpecializedFP8ILi9ENS5_IJNS4_1CILi2EEENSA_ILi1EEESC_EEENS1_35KernelTmaWarpSpecializedCooperativeEEENS5_IJNSA_ILi192EEENSA_ILi176EEENSA_ILi64EEEEEENS_12float_e4m3_tENS5_IJlSC_lEEESK_SL_NS4_8TiledMMAINS4_8MMA_AtomIJNS4_4SM904GMMA30MMA_64x16x32_F32E4M3E4M3_SS_TNILNSP_7ScaleInE1ELSR_1EEEEEENS4_6LayoutISD_NS5_IJSC_NSA_ILi0EEESV_EEEEENS5_IJNS4_10UnderscoreESY_SY_EEEEENS4_13SM90_TMA_LOADENS4_14ComposedLayoutINS4_7SwizzleILi2ELi4ELi3EEENS4_18smem_ptr_flag_bitsILi8EEENSU_INS5_IJNSA_ILi8EEESI_EEENS5_IJSI_SC_EEEEEEEvNS4_8identityENS4_23SM90_TMA_LOAD_MULTICASTES1B_vS1C_EENS_8epilogue10collective6detail29Sm90TmaWarpSpecializedAdapterINS1G_15DefaultEpilogueISK_SL_SL_NS1F_6thread17LinearCombinationISK_Li1EffLNS1K_9ScaleType4KindE0ELNS_15FloatRoundStyleE2ESK_EENS1_15EpilogueDefaultEEEEEvvEEEEvNT_6ParamsE,@function
        .size           _ZN7cutlass13device_kernelINS_4gemm6kernel13GemmUniversalIN4cute5tupleIJiiiiEEENS1_10collective13CollectiveMmaINS1_37MainloopSm90TmaGmmaWarpSpecializedFP8ILi9ENS5_IJNS4_1CILi2EEENSA_ILi1EEESC_EEENS1_35KernelTmaWarpSpecializedCooperativeEEENS5_IJNSA_ILi192EEENSA_ILi176EEENSA_ILi64EEEEEENS_12float_e4m3_tENS5_IJlSC_lEEESK_SL_NS4_8TiledMMAINS4_8MMA_AtomIJNS4_4SM904GMMA30MMA_64x16x32_F32E4M3E4M3_SS_TNILNSP_7ScaleInE1ELSR_1EEEEEENS4_6LayoutISD_NS5_IJSC_NSA_ILi0EEESV_EEEEENS5_IJNS4_10UnderscoreESY_SY_EEEEENS4_13SM90_TMA_LOADENS4_14ComposedLayoutINS4_7SwizzleILi2ELi4ELi3EEENS4_18smem_ptr_flag_bitsILi8EEENSU_INS5_IJNSA_ILi8EEESI_EEENS5_IJSI_SC_EEEEEEEvNS4_8identityENS4_23SM90_TMA_LOAD_MULTICASTES1B_vS1C_EENS_8epilogue10collective6detail29Sm90TmaWarpSpecializedAdapterINS1G_15DefaultEpilogueISK_SL_SL_NS1F_6thread17LinearCombinationISK_Li1EffLNS1K_9ScaleType4KindE0ELNS_15FloatRoundStyleE2ESK_EENS1_15EpilogueDefaultEEEEEvvEEEEvNT_6ParamsE,(.L_x_441 - _ZN7cutlass13device_kernelINS_4gemm6kernel13GemmUniversalIN4cute5tupleIJiiiiEEENS1_10collective13CollectiveMmaINS1_37MainloopSm90TmaGmmaWarpSpecializedFP8ILi9ENS5_IJNS4_1CILi2EEENSA_ILi1EEESC_EEENS1_35KernelTmaWarpSpecializedCooperativeEEENS5_IJNSA_ILi192EEENSA_ILi176EEENSA_ILi64EEEEEENS_12float_e4m3_tENS5_IJlSC_lEEESK_SL_NS4_8TiledMMAINS4_8MMA_AtomIJNS4_4SM904GMMA30MMA_64x16x32_F32E4M3E4M3_SS_TNILNSP_7ScaleInE1ELSR_1EEEEEENS4_6LayoutISD_NS5_IJSC_NSA_ILi0EEESV_EEEEENS5_IJNS4_10UnderscoreESY_SY_EEEEENS4_13SM90_TMA_LOADENS4_14ComposedLayoutINS4_7SwizzleILi2ELi4ELi3EEENS4_18smem_ptr_flag_bitsILi8EEENSU_INS5_IJNSA_ILi8EEESI_EEENS5_IJSI_SC_EEEEEEEvNS4_8identityENS4_23SM90_TMA_LOAD_MULTICASTES1B_vS1C_EENS_8epilogue10collective6detail29Sm90TmaWarpSpecializedAdapterINS1G_15DefaultEpilogueISK_SL_SL_NS1F_6thread17LinearCombinationISK_Li1EffLNS1K_9ScaleType4KindE0ELNS_15FloatRoundStyleE2ESK_EENS1_15EpilogueDefaultEEEEEvvEEEEvNT_6ParamsE)
        .other          _ZN7cutlass13device_kernelINS_4gemm6kernel13GemmUniversalIN4cute5tupleIJiiiiEEENS1_10collective13CollectiveMmaINS1_37MainloopSm90TmaGmmaWarpSpecializedFP8ILi9ENS5_IJNS4_1CILi2EEENSA_ILi1EEESC_EEENS1_35KernelTmaWarpSpecializedCooperativeEEENS5_IJNSA_ILi192EEENSA_ILi176EEENSA_ILi64EEEEEENS_12float_e4m3_tENS5_IJlSC_lEEESK_SL_NS4_8TiledMMAINS4_8MMA_AtomIJNS4_4SM904GMMA30MMA_64x16x32_F32E4M3E4M3_SS_TNILNSP_7ScaleInE1ELSR_1EEEEEENS4_6LayoutISD_NS5_IJSC_NSA_ILi0EEESV_EEEEENS5_IJNS4_10UnderscoreESY_SY_EEEEENS4_13SM90_TMA_LOADENS4_14ComposedLayoutINS4_7SwizzleILi2ELi4ELi3EEENS4_18smem_ptr_flag_bitsILi8EEENSU_INS5_IJNSA_ILi8EEESI_EEENS5_IJSI_SC_EEEEEEEvNS4_8identityENS4_23SM90_TMA_LOAD_MULTICASTES1B_vS1C_EENS_8epilogue10collective6detail29Sm90TmaWarpSpecializedAdapterINS1G_15DefaultEpilogueISK_SL_SL_NS1F_6thread17LinearCombinationISK_Li1EffLNS1K_9ScaleType4KindE0ELNS_15FloatRoundStyleE2ESK_EENS1_15EpilogueDefaultEEEEEvvEEEEvNT_6ParamsE,@"STO_CUDA_ENTRY STV_DEFAULT"
_ZN7cutlass13device_kernelINS_4gemm6kernel13GemmUniversalIN4cute5tupleIJiiiiEEENS1_10collective13CollectiveMmaINS1_37MainloopSm90TmaGmmaWarpSpecializedFP8ILi9ENS5_IJNS4_1CILi2EEENSA_ILi1EEESC_EEENS1_35KernelTmaWarpSpecializedCooperativeEEENS5_IJNSA_ILi192EEENSA_ILi176EEENSA_ILi64EEEEEENS_12float_e4m3_tENS5_IJlSC_lEEESK_SL_NS4_8TiledMMAINS4_8MMA_AtomIJNS4_4SM904GMMA30MMA_64x16x32_F32E4M3E4M3_SS_TNILNSP_7ScaleInE1ELSR_1EEEEEENS4_6LayoutISD_NS5_IJSC_NSA_ILi0EEESV_EEEEENS5_IJNS4_10UnderscoreESY_SY_EEEEENS4_13SM90_TMA_LOADENS4_14ComposedLayoutINS4_7SwizzleILi2ELi4ELi3EEENS4_18smem_ptr_flag_bitsILi8EEENSU_INS5_IJNSA_ILi8EEESI_EEENS5_IJSI_SC_EEEEEEEvNS4_8identityENS4_23SM90_TMA_LOAD_MULTICASTES1B_vS1C_EENS_8epilogue10collective6detail29Sm90TmaWarpSpecializedAdapterINS1G_15DefaultEpilogueISK_SL_SL_NS1F_6thread17LinearCombinationISK_Li1EffLNS1K_9ScaleType4KindE0ELNS_15FloatRoundStyleE2ESK_EENS1_15EpilogueDefaultEEEEEvvEEEEvNT_6ParamsE:
[----:B------:R-:W0:Y:S02]  /*0000*/  LDC R1, c[0x0][0x28] ;  /* 0x00000a00ff017b82 */ /* 0x000e240000000800 */
[----:B0-----:R-:W-:Y:S01]  /*0010*/  VIADD R1, R1, 0xfffffd60 ;  /* 0xfffffd6001017836 */ /* 0x001fe20000000000 */
[----:B------:R-:W0:Y:S01]  /*0020*/  S2R R4, SR_TID.X ;  /* 0x0000000000047919 */ /* 0x000e220000002100 */
[----:B------:R-:W-:Y:S01]  /*0030*/  ELECT P0, URZ, PT ;  /* 0x00000000003f782f */ /* 0x000fe20003800000 */
[----:B------:R-:W-:Y:S01]  /*0040*/  BSSY B0, `(.L_x_0) ;  /* 0x0000015000007945 */ /* 0x000fe20003800000 */
[--C-:B0-----:R-:W-:Y:S02]  /*0050*/  SHF.R.U32.HI R0, RZ, 0x5, R4.reuse ;  /* 0x00000005ff007819 */ /* 0x101fe40000011604 */
[----:B------:R-:W-:-:S03]  /*0060*/  SHF.R.U32.HI R2, RZ, 0x7, R4 ;  /* 0x00000007ff027819 */ /* 0x000fc60000011604 */
[----:B------:R-:W0:Y:S04]  /*0070*/  SHFL.IDX PT, R3, R0, RZ, 0x1f ;  /* 0x00001fff00037589 */ /* 0x000e2800000e0000 */
[----:B------:R-:W1:Y:S01]  /*0080*/  SHFL.IDX PT, R2, R2, RZ, 0x1f ;  /* 0x00001fff02027589 */ /* 0x000e6200000e0000 */
[----:B0-----:R-:W-:Y:S02]  /*0090*/  R2UR UR4, R3 ;  /* 0x00000000030472ca */ /* 0x001fe400000e0000 */
[----:B-1----:R-:W-:-:S11]  /*00a0*/  R2UR UR6, R2 ;  /* 0x00000000020672ca */ /* 0x002fd600000e0000 */
[----:B------:R-:W-:Y:S02]  /*00b0*/  USHF.R.S32.HI UR5, URZ, 0x1f, UR4 ;  /* 0x0000001f3f057899 */ /* 0x000fe40008011404 */
[----:B------:R-:W-:Y:S02]  /*00c0*/  ISETP.NE.OR P0, PT, RZ, UR4, !P0 ;  /* 0x00000004ff007c0c */ /* 0x000fe4000c705670 */
[----:B------:R-:W-:-:S04]  /*00d0*/  ULEA.HI UR5, UR5, UR4, URZ, 0x2 ;  /* 0x0000000405057291 */ /* 0x000fc8000f8f103f */
[----:B------:R-:W-:-:S04]  /*00e0*/  ULOP3.LUT UR5, UR5, 0xfffffffc, URZ, 0xc0, !UPT ;  /* 0xfffffffc05057892 */ /* 0x000fc8000f8ec03f */
[----:B------:R-:W-:-:S03]  /*00f0*/  UIADD3 UR8, UR4, -UR5, URZ ;  /* 0x8000000504087290 */ /* 0x000fc6000fffe03f */
[----:B------:R-:W-:Y:S09]  /*0100*/  @P0 BRA `(.L_x_1) ;  /* 0x0000000000200947 */ /* 0x000ff20003800000 */
[----:B------:R-:W-:Y:S02]  /*0110*/  ULDC.64 UR4, c[0x0][0x198] ;  /* 0x0000660000047ab9 */ /* 0x000fe40000000a00 */
[----:B------:R-:W-:Y:S02]  /*0120*/  UIADD3 UR10, UP0, UR4, 0xf0, URZ ;  /* 0x000000f0040a7890 */ /* 0x000fe4000ff1e03f */
[----:B------:R-:W-:Y:S02]  /*0130*/  UIADD3 UR4, UP1, UR4, 0x1f0, URZ ;  /* 0x000001f004047890 */ /* 0x000fe4000ff3e03f */
[----:B------:R-:W-:Y:S02]  /*0140*/  UIADD3.X UR11, URZ, UR5, URZ, UP0, !UPT ;  /* 0x000000053f0b7290 */ /* 0x000fe400087fe43f */
[----:B------:R-:W-:-:S07]  /*0150*/  UIADD3.X UR5, URZ, UR5, URZ, UP1, !UPT ;  /* 0x000000053f057290 */ /* 0x000fce0008ffe43f */
[----:B------:R0:W-:Y:S02]  /*0160*/  UTMACCTL.PF [UR10] ;  /* 0x000000000a0079b9 */ /* 0x0001e40008040000 */
[----:B------:R0:W-:Y:S02]  /*0170*/  UTMACCTL.PF [UR4] ;  /* 0x00000000040079b9 */ /* 0x0001e40008040000 */
[----:B0-----:R-:W-:Y:S01]  /*0180*/  NOP ;  /* 0x0000000000007918 */ /* 0x001fe20000000000 */
.L_x_1:
[----:B------:R-:W-:Y:S05]  /*0190*/  BSYNC B0 ;  /* 0x0000000000007941 */ /* 0x000fea0003800000 */
.L_x_0:
[----:B------:R-:W-:Y:S01]  /*01a0*/  UISETP.NE.AND UP0, UPT, UR8, 0x3, UPT ;  /* 0x000000030800788c */ /* 0x000fe2000bf05270 */
[----:B------:R-:W0:Y:S01]  /*01b0*/  SHFL.IDX PT, R3, R0, RZ, 0x1f ;  /* 0x00001fff00037589 */ /* 0x000e2200000e0000 */
[----:B------:R-:W-:Y:S02]  /*01c0*/  UIADD3 UR10, UR6, -0x1, URZ ;  /* 0xffffffff060a7890 */ /* 0x000fe4000fffe03f */
[----:B------:R-:W-:Y:S01]  /*01d0*/  ISETP.NE.AND P1, PT, RZ, UR6, PT ;  /* 0x00000006ff007c0c */ /* 0x000fe2000bf25270 */
[----:B------:R-:W-:Y:S02]  /*01e0*/  UISETP.EQ.OR UP0, UPT, UR8, URZ, !UP0 ;  /* 0x0000003f0800728c */ /* 0x000fe4000c702670 */
[----:B------:R-:W-:Y:S02]  /*01f0*/  UISETP.GE.U32.AND UP1, UPT, UR10, 0x2, UPT ;  /* 0x000000020a00788c */ /* 0x000fe4000bf26070 */
[----:B------:R-:W-:-:S04]  /*0200*/  UISETP.EQ.AND UP0, UPT, UR6, URZ, UP0 ;  /* 0x0000003f0600728c */ /* 0x000fc80008702270 */
[----:B------:R-:W-:-:S04]  /*0210*/  USEL UR4, URZ, 0x1, !UP0 ;  /* 0x000000013f047887 */ /* 0x000fc8000c000000 */
[----:B------:R-:W-:-:S06]  /*0220*/  USEL UR4, UR4, 0x2, UP1 ;  /* 0x0000000204047887 */ /* 0x000fcc0008800000 */
[----:B------:R-:W-:Y:S01]  /*0230*/  IMAD.U32 R2, RZ, RZ, UR4 ;  /* 0x00000004ff027e24 */ /* 0x000fe2000f8e00ff */
[----:B0-----:R-:W-:-:S04]  /*0240*/  ISETP.NE.AND P0, PT, R3, RZ, PT ;  /* 0x000000ff0300720c */ /* 0x001fc80003f05270 */
[----:B------:R0:W-:Y:S09]  /*0250*/  STL [R1+0x1fc], R2 ;  /* 0x0001fc0201007387 */ /* 0x0001f20000100800 */
[----:B0-----:R-:W-:Y:S05]  /*0260*/  @P0 BRA `(.L_x_2) ;  /* 0x00000000008c0947 */ /* 0x001fea0003800000 */
[----:B------:R-:W-:Y:S01]  /*0270*/  ELECT P0, URZ, PT ;  /* 0x00000000003f782f */ /* 0x000fe20003800000 */
[----:B------:R-:W-:-:S12]  /*0280*/  BSSY B0, `(.L_x_2) ;  /* 0x0000021000007945 */ /* 0x000fd80003800000 */
[----:B------:R-:W-:Y:S05]  /*0290*/  @!P0 BRA `(.L_x_3) ;  /* 0x00000000007c8947 */ /* 0x000fea0003800000 */
[----:B------:R-:W0:Y:S01]  /*02a0*/  S2UR UR9, SR_CgaCtaId ;  /* 0x00000000000979c3 */ /* 0x000e220000008800 */
[----:B------:R-:W-:Y:S01]  /*02b0*/  UMOV UR4, 0x400 ;  /* 0x0000040000047882 */ /* 0x000fe20000000000 */
[----:B------:R-:W-:Y:S01]  /*02c0*/  UMOV UR5, 0x1 ;  /* 0x0000000100057882 */ /* 0x000fe20000000000 */
[----:B------:R-:W-:Y:S02]  /*02d0*/  UMOV UR6, 0x4 ;  /* 0x0000000400067882 */ /* 0x000fe40000000000 */
[----:B------:R-:W-:-:S04]  /*02e0*/  UIADD3 UR6, -UR6, 0x100000, URZ ;  /* 0x0010000006067890 */ /* 0x000fc8000fffe13f */
[----:B------:R-:W-:Y:S02]  /*02f0*/  USHF.L.U32 UR7, UR6, 0xb, URZ ;  /* 0x0000000b06077899 */ /* 0x000fe4000800063f */
[----:B------:R-:W-:Y:S02]  /*0300*/  USHF.L.U32 UR6, UR6, 0x1, URZ ;  /* 0x0000000106067899 */ /* 0x000fe4000800063f */
[----:B0-----:R-:W-:Y:S02]  /*0310*/  ULEA UR9, UR9, UR4, 0x18 ;  /* 0x0000000409097291 */ /* 0x001fe4000f8ec03f */
[----:B------:R-:W-:-:S04]  /*0320*/  UIADD3 UR4, -UR5, 0x100000, URZ ;  /* 0x0010000005047890 */ /* 0x000fc8000fffe13f */
[----:B------:R-:W-:Y:S02]  /*0330*/  USHF.L.U32 UR5, UR4, 0xb, URZ ;  /* 0x0000000b04057899 */ /* 0x000fe4000800063f */
[----:B------:R-:W-:Y:S01]  /*0340*/  USHF.L.U32 UR4, UR4, 0x1, URZ ;  /* 0x0000000104047899 */ /* 0x000fe2000800063f */
[----:B------:R-:W0:Y:S11]  /*0350*/  FENCE.VIEW.ASYNC.S ;  /* 0x00000000000073c6 */ /* 0x000e360000000000 */
[----:B0-----:R0:W1:Y:S01]  /*0360*/  SYNCS.EXCH.64 URZ, [UR9], UR4 ;  /* 0x00000004093f75b2 */ /* 0x0010620008000100 */
[----:B------:R0:W2:Y:S01]  /*0370*/  SYNCS.EXCH.64 URZ, [UR9+0x48], UR6 ;  /* 0x00004806093f75b2 */ /* 0x0000a20008000100 */
[----:B------:R0:W3:Y:S01]  /*0380*/  SYNCS.EXCH.64 URZ, [UR9+0x8], UR4 ;  /* 0x00000804093f75b2 */ /* 0x0000e20008000100 */
[----:B------:R0:W4:Y:S01]  /*0390*/  SYNCS.EXCH.64 URZ, [UR9+0x50], UR6 ;  /* 0x00005006093f75b2 */ /* 0x0001220008000100 */
[----:B------:R0:W0:Y:S01]  /*03a0*/  SYNCS.EXCH.64 URZ, [UR9+0x10], UR4 ;  /* 0x00001004093f75b2 */ /* 0x0000220008000100 */
        /* <DEDUP_REMOVED lines=13> */
[----:B------:R-:W-:Y:S01]  /*0480*/  NOP ;  /* 0x0000000000007918 */ /* 0x000fe20000000000 */
.L_x_3:
[----:B0-----:R-:W-:Y:S05]  /*0490*/  BSYNC B0 ;  /* 0x0000000000007941 */ /* 0x001fea0003800000 */
.L_x_2:
[----:B------:R-:W-:Y:S01]  /*04a0*/  SHF.R.S32.HI R2, RZ, 0x1f, R4 ;  /* 0x0000001fff027819 */ /* 0x000fe20000011404 */
[----:B------:R-:W0:Y:S01]  /*04b0*/  SHFL.IDX PT, R0, R0, RZ, 0x1f ;  /* 0x00001fff00007589 */ /* 0x000e2200000e0000 */
[----:B------:R-:W5:Y:S01]  /*04c0*/  S2UR UR9, SR_CTAID.X ;  /* 0x00000000000979c3 */ /* 0x000f620000002500 */
[----:B------:R-:W-:Y:S02]  /*04d0*/  ELECT P0, URZ, PT ;  /* 0x00000000003f782f */ /* 0x000fe40003800000 */
[----:B------:R-:W-:Y:S01]  /*04e0*/  LEA.HI R2, R2, R4, RZ, 0x7 ;  /* 0x0000000402027211 */ /* 0x000fe200078f38ff */
[----:B------:R-:W-:Y:S01]  /*04f0*/  ULDC UR4, c[0x0][0x150] ;  /* 0x0000540000047ab9 */ /* 0x000fe20000000800 */
[----:B------:R-:W-:Y:S01]  /*0500*/  SHF.R.S32.HI R6, RZ, 0x1f, R3 ;  /* 0x0000001fff067819 */ /* 0x000fe20000011403 */
[----:B------:R-:W-:Y:S01]  /*0510*/  NOP ;  /* 0x0000000000007918 */ /* 0x000fe20000000000 */
[----:B------:R-:W-:Y:S01]  /*0520*/  LOP3.LUT R2, R2, 0xffffff80, RZ, 0xc0, !PT ;  /* 0xffffff8002027812 */ /* 0x000fe200078ec0ff */
[----:B------:R-:W-:Y:S01]  /*0530*/  NOP ;  /* 0x0000000000007918 */ /* 0x000fe20000000000 */
[----:B------:R-:W-:Y:S01]  /*0540*/  LEA.HI R6, R6, R3, RZ, 0x2 ;  /* 0x0000000306067211 */ /* 0x000fe200078f10ff */
[----:B------:R-:W1:Y:S02]  /*0550*/  LDC R8, c[0x0][0x144] ;  /* 0x00005100ff087b82 */ /* 0x000e640000000800 */
[----:B------:R-:W-:Y:S01]  /*0560*/  IMAD.IADD R4, R4, 0x1, -R2 ;  /* 0x0000000104047824 */ /* 0x000fe200078e0a02 */
[----:B------:R-:W-:Y:S01]  /*0570*/  LOP3.LUT R6, R6, 0x3ffffffc, RZ, 0xc0, !PT ;  /* 0x3ffffffc06067812 */ /* 0x000fe200078ec0ff */
[----:B------:R-:W2:Y:S03]  /*0580*/  S2R R2, SR_CTAID.Y ;  /* 0x0000000000027919 */ /* 0x000ea60000002600 */
[----:B------:R-:W-:Y:S01]  /*0590*/  SHF.R.S32.HI R5, RZ, 0x1f, R4 ;  /* 0x0000001fff057819 */ /* 0x000fe20000011404 */
[----:B------:R-:W-:Y:S01]  /*05a0*/  IMAD.IADD R6, R3, 0x1, -R6 ;  /* 0x0000000103067824 */ /* 0x000fe200078e0a06 */
[----:B------:R-:W3:Y:S02]  /*05b0*/  LDC R11, c[0x0][0x148] ;  /* 0x00005200ff0b7b82 */ /* 0x000ee40000000800 */
[----:B------:R-:W-:-:S02]  /*05c0*/  LEA.HI R5, R5, R4, RZ, 0x3 ;  /* 0x0000000405057211 */ /* 0x000fc400078f18ff */
[----:B0-----:R-:W-:Y:S02]  /*05d0*/  ISETP.NE.OR P0, PT, R0, RZ, !P0 ;  /* 0x000000ff0000720c */ /* 0x001fe40004705670 */
[--C-:B------:R-:W-:Y:S02]  /*05e0*/  SHF.R.S32.HI R0, RZ, 0x3, R5.reuse ;  /* 0x00000003ff007819 */ /* 0x100fe40000011405 */
[----:B------:R-:W-:Y:S02]  /*05f0*/  SHF.R.S32.HI R5, RZ, 0x1f, R5 ;  /* 0x0000001fff057819 */ /* 0x000fe40000011405 */
[----:B-----5:R-:W-:Y:S02]  /*0600*/  I2FP.F32.U32 R7, UR9 ;  /* 0x0000000900077c45 */ /* 0x020fe40008201000 */
[----:B------:R-:W-:-:S03]  /*0610*/  LEA.HI R5, R5, R0, RZ, 0x2 ;  /* 0x0000000005057211 */ /* 0x000fc600078f10ff */
[----:B------:R-:W-:Y:S01]  /*0620*/  FMUL R7, R7, UR4 ;  /* 0x0000000407077c20 */ /* 0x000fe20008400000 */
[----:B------:R-:W-:Y:S01]  /*0630*/  LOP3.LUT R5, R5, 0xfffffffc, RZ, 0xc0, !PT ;  /* 0xfffffffc05057812 */ /* 0x000fe200078ec0ff */
[----:B------:R-:W-:Y:S01]  /*0640*/  VOTEU.ALL UP0, P0 ;  /* 0x00000000003f7886 */ /* 0x000fe20000000000 */
[----:B------:R-:W-:Y:S01]  /*0650*/  ULDC UR4, c[0x0][0x154] ;  /* 0x0000550000047ab9 */ /* 0x000fe20000000800 */
[----:B------:R-:W-:Y:S02]  /*0660*/  VOTEU.ALL UP1, P0 ;  /* 0x00000000003f7886 */ /* 0x000fe40000020000 */
[----:B------:R-:W0:Y:S01]  /*0670*/  F2I.U32.TRUNC.NTZ R7, R7 ;  /* 0x0000000700077305 */ /* 0x000e22000020f000 */
[----:B------:R-:W-:Y:S01]  /*0680*/  IMAD.IADD R5, R0, 0x1, -R5 ;  /* 0x0000000100057824 */ /* 0x000fe200078e0a05 */
[----:B------:R-:W5:Y:S01]  /*0690*/  @!UP0 S2UR UR7, SR_CgaCtaId ;  /* 0x00000000000789c3 */ /* 0x000f620000008800 */
[----:B------:R-:W-:Y:S02]  /*06a0*/  @!UP0 UMOV UR6, 0x400 ;  /* 0x0000040000068882 */ /* 0x000fe40000000000 */
[----:B------:R-:W-:Y:S01]  /*06b0*/  IMAD R5, R6, 0x4, R5 ;  /* 0x0000000406057824 */ /* 0x000fe200078e0205 */
[----:B--2---:R-:W-:-:S04]  /*06c0*/  I2FP.F32.U32 R9, R2 ;  /* 0x0000000200097245 */ /* 0x004fc80000201000 */
[----:B------:R-:W-:Y:S01]  /*06d0*/  LEA.HI R0, R5, R5, RZ, 0x1 ;  /* 0x0000000505007211 */ /* 0x000fe200078f08ff */
[----:B------:R-:W-:Y:S01]  /*06e0*/  FMUL R9, R9, UR4 ;  /* 0x0000000409097c20 */ /* 0x000fe20008400000 */
[----:B------:R-:W-:Y:S02]  /*06f0*/  UMOV UR4, 0x20 ;  /* 0x0000002000047882 */ /* 0x000fe40000000000 */
[----:B------:R-:W-:Y:S01]  /*0700*/  LOP3.LUT R6, R0, 0xfffffffe, RZ, 0xc0, !PT ;  /* 0xfffffffe00067812 */ /* 0x000fe200078ec0ff */
[----:B0-----:R-:W-:Y:S01]  /*0710*/  IMAD.MOV R13, RZ, RZ, -R7 ;  /* 0x000000ffff0d7224 */ /* 0x001fe200078e0a07 */
[----:B------:R-:W-:-:S04]  /*0720*/  @!UP0 UIADD3 UR4, -UR4, 0x100000, URZ ;  /* 0x0010000004048890 */ /* 0x000fc8000fffe13f */
[----:B------:R-:W-:Y:S02]  /*0730*/  @!UP0 USHF.L.U32 UR5, UR4, 0xb, URZ ;  /* 0x0000000b04058899 */ /* 0x000fe4000800063f */
[----:B------:R-:W-:Y:S01]  /*0740*/  @!UP0 USHF.L.U32 UR4, UR4, 0x1, URZ ;  /* 0x0000000104048899 */ /* 0x000fe2000800063f */
[----:B------:R-:W0:Y:S01]  /*0750*/  F2I.U32.TRUNC.NTZ R9, R9 ;  /* 0x0000000900097305 */ /* 0x000e22000020f000 */
[----:B-1----:R-:W-:Y:S02]  /*0760*/  IMAD R0, R8, R13, UR9 ;  /* 0x0000000908007e24 */ /* 0x002fe4000f8e020d */
[C---:B------:R-:W-:Y:S02]  /*0770*/  IMAD.IADD R7, R5.reuse, 0x1, -R6 ;  /* 0x0000000105077824 */ /* 0x040fe400078e0a06 */
[----:B------:R-:W-:-:S03]  /*0780*/  IMAD.SHL.U32 R6, R5, 0x4, RZ ;  /* 0x0000000405067824 */ /* 0x000fc600078e00ff */
[----:B------:R-:W-:Y:S01]  /*0790*/  ISETP.NE.AND P2, PT, R7, R0, PT ;  /* 0x000000000700720c */ /* 0x000fe20003f45270 */
[----:B-----5:R-:W-:Y:S01]  /*07a0*/  @!UP0 ULEA UR6, UR7, UR6, 0x18 ;  /* 0x0000000607068291 */ /* 0x020fe2000f8ec03f */
[----:B------:R-:W-:Y:S01]  /*07b0*/  LOP3.LUT R10, R5, 0xc, R6, 0x78, !PT ;  /* 0x0000000c050a7812 */ /* 0x000fe200078e7806 */
[----:B------:R-:W1:Y:S01]  /*07c0*/  LDC R7, c[0x0][0x140] ;  /* 0x00005000ff077b82 */ /* 0x000e620000000800 */
[----:B------:R-:W-:Y:S01]  /*07d0*/  VOTEU.ALL UP0, P0 ;  /* 0x00000000003f7886 */ /* 0x000fe20000000000 */
[----:B------:R-:W-:Y:S01]  /*07e0*/  LOP3.LUT P0, RZ, R4, 0x7, RZ, 0xc0, !PT ;  /* 0x0000000704ff7812 */ /* 0x000fe2000780c0ff */
[----:B0-----:R-:W-:Y:S01]  /*07f0*/  IMAD.MOV R12, RZ, RZ, -R9 ;  /* 0x000000ffff0c7224 */ /* 0x001fe200078e0a09 */
[----:B------:R0:W-:Y:S01]  /*0800*/  STL [R1+0x1f8], R10 ;  /* 0x0001f80a01007387 */ /* 0x0001e20000100800 */
[----:B------:R-:W-:Y:S01]  /*0810*/  IMAD.MOV.U32 R4, RZ, RZ, 0x1 ;  /* 0x00000001ff047424 */ /* 0x000fe200078e00ff */
[----:B------:R-:W-:Y:S01]  /*0820*/  ISETP.LT.U32.AND P0, PT, R10, 0x2, !P0 ;  /* 0x000000020a00780c */ /* 0x000fe20004701070 */
[----:B---3--:R-:W-:-:S03]  /*0830*/  IMAD R6, R11, R12, R2 ;  /* 0x0000000c0b067224 */ /* 0x008fc600078e0202 */
[----:B------:R-:W-:Y:S01]  /*0840*/  @P2 LEA.HI R5, R10, R10, RZ, 0x1 ;  /* 0x0000000a0a052211 */ /* 0x000fe200078f08ff */
[----:B------:R-:W2:Y:S02]  /*0850*/  FENCE.VIEW.ASYNC.S ;  /* 0x00000000000073c6 */ /* 0x000ea40000000000 */
[----:B--2---:R0:W2:Y:S01]  /*0860*/  @!UP0 SYNCS.EXCH.64 URZ, [UR6+0xa0], UR4 ;  /* 0x0000a004063f85b2 */ /* 0x0040a20008000100 */
[----:B------:R-:W-:-:S04]  /*0870*/  @P2 SHF.R.S32.HI R5, RZ, 0x1, R5 ;  /* 0x00000001ff052819 */ /* 0x000fc80000011405 */
[----:B------:R-:W-:Y:S02]  /*0880*/  @P2 ISETP.NE.AND P3, PT, R5, R6, PT ;  /* 0x000000060500220c */ /* 0x000fe40003f65270 */
[----:B------:R-:W-:Y:S02]  /*0890*/  SEL R5, RZ, 0x1, !P0 ;  /* 0x00000001ff057807 */ /* 0x000fe40004000000 */
[----:B------:R-:W-:Y:S02]  /*08a0*/  @P2 SEL R4, RZ, 0x1, P3 ;  /* 0x00000001ff042807 */ /* 0x000fe40001800000 */
[----:B-1----:R-:W-:Y:S02]  /*08b0*/  ISETP.EQ.U32.AND P5, PT, R7, 0x1, PT ;  /* 0x000000010700780c */ /* 0x002fe40003fa2070 */
[----:B------:R-:W-:Y:S01]  /*08c0*/  LOP3.LUT R4, R4, R5, RZ, 0xc0, !PT ;  /* 0x0000000504047212 */ /* 0x000fe200078ec0ff */
[----:B------:R0:W1:Y:S01]  /*08d0*/  @!UP1 SYNCS.EXCH.64 URZ, [UR6+0xa8], UR4 ;  /* 0x0000a804063f95b2 */ /* 0x0000620008000100 */
[----:B------:R-:W-:-:S03]  /*08e0*/  NOP ;  /* 0x0000000000007918 */ /* 0x000fc60000000000 */
[----:B------:R0:W-:Y:S06]  /*08f0*/  STL [R1+0x1f4], R4 ;  /* 0x0001f40401007387 */ /* 0x0001ec0000100800 */
[----:B--2---:R-:W-:Y:S05]  /*0900*/  @!P5 BRA `(.L_x_4) ;  /* 0x000000000008d947 */ /* 0x004fea0003800000 */
[----:B-1--4-:R-:W-:Y:S01]  /*0910*/  UCGABAR_ARV ;  /* 0x00000000000079c7 */ /* 0x012fe20008000000 */
[----:B------:R-:W-:Y:S05]  /*0920*/  BRA `(.L_x_5) ;  /* 0x0000000000047947 */ /* 0x000fea0003800000 */
.L_x_4:
[----:B-1--4-:R-:W-:Y:S01]  /*0930*/  NOP ;  /* 0x0000000000007918 */ /* 0x012fe20000000000 */
.L_x_5:
[----:B------:R-:W1:Y:S01]  /*0940*/  LDC R3, c[0x0][0x65c] ;  /* 0x00019700ff037b82 */ /* 0x000e620000000800 */
[----:B0-----:R-:W-:Y:S02]  /*0950*/  IMAD.U32 R4, RZ, RZ, UR9 ;  /* 0x00000009ff047e24 */ /* 0x001fe4000f8e00ff */
[----:B------:R-:W-:Y:S01]  /*0960*/  IMAD.MOV.U32 R5, RZ, RZ, RZ ;  /* 0x000000ffff057224 */ /* 0x000fe200078e00ff */
[----:B-1----:R-:W-:-:S13]  /*0970*/  ISETP.NE.AND P4, PT, R3, 0x1, PT ;  /* 0x000000010300780c */ /* 0x002fda0003f85270 */
[----:B------:R-:W0:Y:S01]  /*0980*/  @P4 LDC R7, c[0x0][0x10] ;  /* 0x00000400ff074b82 */ /* 0x000e220000000800 */
[----:B------:R-:W-:Y:S02]  /*0990*/  @P4 IMAD.MOV.U32 R3, RZ, RZ, RZ ;  /* 0x000000ffff034224 */ /* 0x000fe400078e00ff */
[----:B------:R-:W-:-:S05]  /*09a0*/  @P4 IMAD.MOV.U32 R13, RZ, RZ, RZ ;  /* 0x000000ffff0d4224 */ /* 0x000fca00078e00ff */
[----:B------:R-:W1:Y:S01]  /*09b0*/  @!P4 LDC R9, c[0x0][0xc] ;  /* 0x00000300ff09cb82 */ /* 0x000e620000000800 */
[----:B0-----:R-:W-:-:S04]  /*09c0*/  @P4 IMAD.WIDE.U32 R6, R7, UR9, R2 ;  /* 0x0000000907064c25 */ /* 0x001fc8000f8e0002 */
[----:B------:R-:W-:Y:S02]  /*09d0*/  @P4 IMAD.MOV.U32 R10, RZ, RZ, R6 ;  /* 0x000000ffff0a4224 */ /* 0x000fe400078e0006 */
[----:B------:R-:W-:Y:S02]  /*09e0*/  @P4 IMAD.IADD R15, R7, 0x1, R13 ;  /* 0x00000001070f4824 */ /* 0x000fe400078e020d */
[----:B-1----:R-:W-:-:S04]  /*09f0*/  @!P4 IMAD.WIDE.U32 R4, R2, R9, R4 ;  /* 0x000000090204c225 */ /* 0x002fc800078e0004 */
[----:B------:R-:W-:Y:S02]  /*0a00*/  @!P4 IMAD.MOV.U32 R10, RZ, RZ, R4 ;  /* 0x000000ffff0ac224 */ /* 0x000fe400078e0004 */
[----:B------:R-:W-:-:S03]  /*0a10*/  @!P4 IMAD.MOV.U32 R15, RZ, RZ, R5 ;  /* 0x000000ffff0fc224 */ /* 0x000fc600078e0005 */
[----:B------:R0:W-:Y:S04]  /*0a20*/  STL [R1+0x208], R10 ;  /* 0x0002080a01007387 */ /* 0x0001e80000100800 */
[----:B------:R0:W-:Y:S01]  /*0a30*/  STL [R1+0x200], R15 ;  /* 0x0002000f01007387 */ /* 0x0001e20000100800 */
[----:B------:R-:W-:Y:S05]  /*0a40*/  @!P5 BRA `(.L_x_6) ;  /* 0x00000000000cd947 */ /* 0x000fea0003800000 */
[----:B------:R-:W-:Y:S01]  /*0a50*/  UCGABAR_WAIT ;  /* 0x0000000000007dc7 */ /* 0x000fe20008000000 */
[----:B------:R-:W-:Y:S01]  /*0a60*/  CCTL.IVALL ;  /* 0x00000000ff00798f */ /* 0x000fe20002000000 */
[----:B------:R-:W-:Y:S05]  /*0a70*/  BRA `(.L_x_7) ;  /* 0x0000000000047947 */ /* 0x000fea0003800000 */
.L_x_6:
[----:B------:R-:W-:Y:S06]  /*0a80*/  BAR.SYNC.DEFER_BLOCKING 0x0 ;  /* 0x0000000000007b1d */ /* 0x000fec0000010000 */
.L_x_7:
[----:B------:R-:W-:Y:S05]  /*0a90*/  @!P1 BRA `(.L_x_8) ;  /* 0x0000016c00d09947 */ /* 0x000fea0003800000 */
[----:B------:R-:W-:-:S06]  /*0aa0*/  UISETP.GT.U32.AND UP0, UPT, UR10, 0x1, UPT ;  /* 0x000000010a00788c */ /* 0x000fcc000bf04070 */
[----:B------:R-:W-:-:S13]  /*0ab0*/  PLOP3.LUT P0, PT, PT, PT, UP0, 0x80, 0x0 ;  /* 0x000000000000781c */ /* 0x000fda0003f0f008 */
[----:B------:R-:W-:Y:S05]  /*0ac0*/  @P0 EXIT ;  /* 0x000000000000094d */ /* 0x000fea0003800000 */
[----:B------:R-:W-:Y:S01]  /*0ad0*/  IMAD.MOV.U32 R5, RZ, RZ, -0x1 ;  /* 0xffffffffff057424 */ /* 0x000fe200078e00ff */
[----:B------:R-:W-:Y:S01]  /*0ae0*/  ULDC.64 UR4, c[0x0][0x650] ;  /* 0x0001940000047ab9 */ /* 0x000fe20000000a00 */
[----:B------:R-:W-:Y:S01]  /*0af0*/  IMAD.MOV.U32 R6, RZ, RZ, -0x1 ;  /* 0xffffffffff067424 */ /* 0x000fe200078e00ff */
[----:B------:R-:W-:Y:S01]  /*0b00*/  ISETP.GE.U32.AND P0, PT, R10, UR4, PT ;  /* 0x000000040a007c0c */ /* 0x000fe2000bf06070 */
[----:B------:R-:W-:Y:S01]  /*0b10*/  UMOV UR4, 0xffffffff ;  /* 0xffffffff00047882 */ /* 0x000fe20000000000 */
[----:B------:R1:W-:Y:S01]  /*0b20*/  STL [R1+0x218], R5 ;  /* 0x0002180501007387 */ /* 0x0003e20000100800 */
[----:B------:R-:W-:Y:S02]  /*0b30*/  PRMT R4, RZ, 0x7610, R4 ;  /* 0x00007610ff047816 */ /* 0x000fe40000000004 */
[----:B------:R-:W-:Y:S01]  /*0b40*/  ISETP.GE.U32.AND.EX P0, PT, R15, UR5, PT, P0 ;  /* 0x000000050f007c0c */ /* 0x000fe2000bf06100 */
[----:B------:R2:W-:Y:S01]  /*0b50*/  STL [R1+0x21c], R6 ;  /* 0x00021c0601007387 */ /* 0x0005e20000100800 */
[----:B-1----:R-:W-:-:S05]  /*0b60*/  IMAD.U32 R5, RZ, RZ, UR4 ;  /* 0x00000004ff057e24 */ /* 0x002fca000f8e00ff */
[----:B------:R2:W-:Y:S06]  /*0b70*/  STL [R1+0x210], R5 ;  /* 0x0002100501007387 */ /* 0x0005ec0000100800 */
[----:B------:R-:W-:Y:S05]  /*0b80*/  @P0 BRA `(.L_x_9) ;  /* 0x0000000400440947 */ /* 0x000fea0003800000 */
[----:B------:R-:W-:Y:S01]  /*0b90*/  ULDC.64 UR12, c[0x0][0x628] ;  /* 0x00018a00000c7ab9 */ /* 0x000fe20000000a00 */
[----:B------:R-:W1:Y:S01]  /*0ba0*/  LDC.64 R8, c[0x0][0x620] ;  /* 0x00018800ff087b82 */ /* 0x000e620000000a00 */
[----:B------:R-:W-:Y:S01]  /*0bb0*/  ISETP.NE.U32.AND P0, PT, RZ, UR12, PT ;  /* 0x0000000cff007c0c */ /* 0x000fe2000bf05070 */
[----:B------:R-:W-:Y:S01]  /*0bc0*/  ULDC UR11, c[0x0][0x630] ;  /* 0x00018c00000b7ab9 */ /* 0x000fe20000000800 */
[----:B------:R-:W-:Y:S02]  /*0bd0*/  R2UR UR4, R10 ;  /* 0x000000000a0472ca */ /* 0x000fe400000e0000 */
[----:B------:R-:W-:Y:S02]  /*0be0*/  ISETP.NE.AND.EX P0, PT, RZ, UR13, PT, P0 ;  /* 0x0000000dff007c0c */ /* 0x000fe4000bf05300 */
[----:B------:R-:W-:-:S11]  /*0bf0*/  R2UR UR5, R15 ;  /* 0x000000000f0572ca */ /* 0x000fd600000e0000 */
[----:B------:R-:W-:Y:S05]  /*0c00*/  @!P0 BRA `(.L_x_10) ;  /* 0x0000000000308947 */ /* 0x000fea0003800000 */
[----:B------:R-:W-:Y:S01]  /*0c10*/  R2UR UR4, R10 ;  /* 0x000000000a0472ca */ /* 0x000fe200000e0000 */
[----:B------:R-:W-:Y:S01]  /*0c20*/  ULDC UR8, c[0x0][0x634] ;  /* 0x00018d0000087ab9 */ /* 0x000fe20000000800 */
[----:B------:R-:W-:-:S11]  /*0c30*/  R2UR UR10, R15 ;  /* 0x000000000f0a72ca */ /* 0x000fd600000e0000 */
[----:B------:R-:W-:-:S04]  /*0c40*/  UIADD3 UR8, UP0, UR4, UR8, URZ ;  /* 0x0000000804087290 */ /* 0x000fc8000ff1e03f */
[----:B------:R-:W-:-:S04]  /*0c50*/  UIADD3.X UR10, URZ, UR10, URZ, UP0, !UPT ;  /* 0x0000000a3f0a7290 */ /* 0x000fc800087fe43f */
[----:B------:R-:W-:-:S04]  /*0c60*/  UIMAD.WIDE.U32 UR4, UR10, UR12, URZ ;  /* 0x0000000c0a0472a5 */ /* 0x000fc8000f8e003f */
[----:B------:R-:W-:Y:S02]  /*0c70*/  UIMAD.WIDE.U32 UR6, UP0, UR8, UR13, UR4 ;  /* 0x0000000d080672a5 */ /* 0x000fe4000f800004 */
[----:B------:R-:W-:Y:S02]  /*0c80*/  UIMAD.WIDE.U32 UR4, UR8, UR12, URZ ;  /* 0x0000000c080472a5 */ /* 0x000fe4000f8e003f */
[----:B------:R-:W-:Y:S02]  /*0c90*/  UIADD3.X UR9, URZ, URZ, URZ, UP0, !UPT ;  /* 0x0000003f3f097290 */ /* 0x000fe400087fe43f */
[----:B------:R-:W-:Y:S01]  /*0ca0*/  UIADD3 URZ, UP0, UR5, UR6, URZ ;  /* 0x00000006053f7290 */ /* 0x000fe2000ff1e03f */
[----:B------:R-:W-:-:S03]  /*0cb0*/  UMOV UR8, UR7 ;  /* 0x0000000700087c82 */ /* 0x000fc60008000000 */
[----:B------:R-:W-:-:S12]  /*0cc0*/  UIMAD.WIDE.U32.X UR4, UR10, UR13, UR8, UP0 ;  /* 0x0000000d0a0472a5 */ /* 0x000fd800080e0408 */
.L_x_10:
[----:B------:R-:W-:Y:S01]  /*0cd0*/  USHF.R.U64 UR6, UR4, UR11, UR5 ;  /* 0x0000000b04067299 */ /* 0x000fe20008001205 */
[----:B------:R-:W3:Y:S01]  /*0ce0*/  LDC.64 R20, c[0x0][0x640] ;  /* 0x00019000ff147b82 */ /* 0x000ee20000000a00 */
[----:B------:R-:W-:Y:S01]  /*0cf0*/  USHF.R.U32.HI UR4, URZ, UR11, UR5 ;  /* 0x0000000b3f047299 */ /* 0x000fe20008011605 */
[----:B------:R-:W-:Y:S02]  /*0d00*/  IMAD.MOV.U32 R4, RZ, RZ, R10 ;  /* 0x000000ffff047224 */ /* 0x000fe400078e000a */
[----:B------:R-:W-:Y:S01]  /*0d10*/  IMAD R25, R11, R12, R2 ;  /* 0x0000000c0b197224 */ /* 0x000fe200078e0202 */
[----:B------:R-:W-:Y:S01]  /*0d20*/  IADD3 R3, P0, RZ, -UR6, RZ ;  /* 0x80000006ff037c10 */ /* 0x000fe2000ff1e0ff */
[----:B------:R-:W-:Y:S02]  /*0d30*/  IMAD.MOV.U32 R11, RZ, RZ, 0x1 ;  /* 0x00000001ff0b7424 */ /* 0x000fe400078e00ff */
[----:B------:R-:W0:Y:S02]  /*0d40*/  LDC R14, c[0x0][0x618] ;  /* 0x00018600ff0e7b82 */ /* 0x000e240000000800 */
[----:B--2---:R-:W-:-:S04]  /*0d50*/  IMAD.X R5, RZ, RZ, ~UR4, P0 ;  /* 0x80000004ff057e24 */ /* 0x004fc800080e06ff */
[-C--:B-1----:R-:W-:Y:S02]  /*0d60*/  IMAD R6, R5, R8.reuse, RZ ;  /* 0x0000000805067224 */ /* 0x082fe400078e02ff */
[----:B------:R-:W1:Y:S01]  /*0d70*/  LDC R16, c[0x0][0x608] ;  /* 0x00018200ff107b82 */ /* 0x000e620000000800 */
[----:B------:R-:W-:Y:S02]  /*0d80*/  IMAD.MOV.U32 R5, RZ, RZ, R15 ;  /* 0x000000ffff057224 */ /* 0x000fe400078e000f */
[----:B------:R-:W-:-:S05]  /*0d90*/  IMAD.WIDE.U32 R4, R3, R8, R4 ;  /* 0x0000000803047225 */ /* 0x000fca00078e0004 */
[----:B------:R-:W2:Y:S01]  /*0da0*/  LDC R18, c[0x0][0x658] ;  /* 0x00019600ff127b82 */ /* 0x000ea20000000800 */
[----:B------:R-:W-:Y:S01]  /*0db0*/  IMAD R3, R3, R9, R6 ;  /* 0x0000000903037224 */ /* 0x000fe200078e0206 */
[----:B---3--:R-:W-:-:S03]  /*0dc0*/  ISETP.NE.U32.AND P0, PT, R20, RZ, PT ;  /* 0x000000ff1400720c */ /* 0x008fc60003f05070 */
[----:B------:R-:W-:Y:S01]  /*0dd0*/  IMAD.IADD R3, R5, 0x1, R3 ;  /* 0x0000000105037824 */ /* 0x000fe200078e0203 */
[----:B------:R-:W-:Y:S01]  /*0de0*/  ISETP.NE.AND.EX P0, PT, R21, RZ, PT, P0 ;  /* 0x000000ff1500720c */ /* 0x000fe20003f05300 */
[----:B------:R-:W-:Y:S01]  /*0df0*/  IMAD.MOV.U32 R5, RZ, RZ, -0x1 ;  /* 0xffffffffff057424 */ /* 0x000fe200078e00ff */
[----:B------:R-:W3:Y:S02]  /*0e00*/  LDC R13, c[0x0][0x600] ;  /* 0x00018000ff0d7b82 */ /* 0x000ee40000000800 */
[-CC-:B0-----:R-:W-:Y:S02]  /*0e10*/  SHF.R.U64 R10, R4, R14.reuse, R3.reuse ;  /* 0x0000000e040a7219 */ /* 0x181fe40000001203 */
[----:B------:R-:W-:-:S04]  /*0e20*/  SHF.R.U32.HI R3, RZ, R14, R3 ;  /* 0x0000000eff037219 */ /* 0x000fc80000011603 */
[----:B------:R-:W0:Y:S01]  /*0e30*/  LDC R15, c[0x0][0x648] ;  /* 0x00019200ff0f7b82 */ /* 0x000e220000000800 */
[-CC-:B-1----:R-:W-:Y:S02]  /*0e40*/  SHF.R.U64 R23, R10, R16.reuse, R3.reuse ;  /* 0x000000100a177219 */ /* 0x182fe40000001203 */
[----:B------:R-:W-:-:S05]  /*0e50*/  SHF.R.U32.HI R3, RZ, R16, R3 ;  /* 0x00000010ff037219 */ /* 0x000fca0000011603 */
[----:B------:R-:W1:Y:S01]  /*0e60*/  LDC R17, c[0x0][0x638] ;  /* 0x00018e00ff117b82 */ /* 0x000e620000000800 */
[-C--:B--2---:R-:W-:Y:S02]  /*0e70*/  SHF.L.U32 R2, R5, R18.reuse, RZ ;  /* 0x0000001205027219 */ /* 0x084fe400000006ff */
[--C-:B------:R-:W-:Y:S02]  /*0e80*/  SHF.R.U64 R12, R23, R18, R3.reuse ;  /* 0x00000012170c7219 */ /* 0x100fe40000001203 */
[----:B------:R-:W-:Y:S02]  /*0e90*/  LOP3.LUT R8, RZ, R2, RZ, 0x33, !PT ;  /* 0x00000002ff087212 */ /* 0x000fe400078e33ff */
[----:B------:R-:W-:Y:S01]  /*0ea0*/  SHF.R.U32.HI R3, RZ, R18, R3 ;  /* 0x00000012ff037219 */ /* 0x000fe20000011603 */
[----:B------:R-:W2:Y:S01]  /*0eb0*/  LDC R19, c[0x0][0x610] ;  /* 0x00018400ff137b82 */ /* 0x000ea20000000800 */
[----:B------:R-:W-:Y:S01]  /*0ec0*/  IMAD.MOV.U32 R2, RZ, RZ, R12 ;  /* 0x000000ffff027224 */ /* 0x000fe200078e000c */
[----:B------:R-:W-:Y:S06]  /*0ed0*/  @!P0 BRA `(.L_x_11) ;  /* 0x0000000000288947 */ /* 0x000fec0003800000 */
[----:B------:R-:W4:Y:S02]  /*0ee0*/  LDC R7, c[0x0][0x64c] ;  /* 0x00019300ff077b82 */ /* 0x000f240000000800 */
[----:B----4-:R-:W-:-:S05]  /*0ef0*/  IADD3 R7, P0, R12, R7, RZ ;  /* 0x000000070c077210 */ /* 0x010fca0007f1e0ff */
[----:B------:R-:W-:-:S04]  /*0f00*/  IMAD.X R9, RZ, RZ, R3, P0 ;  /* 0x000000ffff097224 */ /* 0x000fc800000e0603 */
[----:B------:R-:W-:-:S04]  /*0f10*/  IMAD.WIDE.U32 R2, R9, R20, RZ ;  /* 0x0000001409027225 */ /* 0x000fc800078e00ff */
[----:B------:R-:W-:-:S04]  /*0f20*/  IMAD.WIDE.U32 R4, P0, R7, R21, R2 ;  /* 0x0000001507047225 */ /* 0x000fc80007800002 */
[----:B------:R-:W-:-:S04]  /*0f30*/  IMAD.WIDE.U32 R2, R7, R20, RZ ;  /* 0x0000001407027225 */ /* 0x000fc800078e00ff */
[----:B------:R-:W-:Y:S01]  /*0f40*/  IMAD.X R7, RZ, RZ, RZ, P0 ;  /* 0x000000ffff077224 */ /* 0x000fe200000e06ff */
[----:B------:R-:W-:Y:S01]  /*0f50*/  IADD3 RZ, P0, R3, R4, RZ ;  /* 0x0000000403ff7210 */ /* 0x000fe20007f1e0ff */
[----:B------:R-:W-:-:S04]  /*0f60*/  IMAD.MOV.U32 R6, RZ, RZ, R5 ;  /* 0x000000ffff067224 */ /* 0x000fc800078e0005 */
[----:B------:R-:W-:-:S08]  /*0f70*/  IMAD.WIDE.U32.X R2, R9, R21, R6, P0 ;  /* 0x0000001509027225 */ /* 0x000fd000000e0406 */
.L_x_11:
[----:B0-----:R-:W-:Y:S01]  /*0f80*/  SHF.R.U64 R4, R2, R15, R3 ;  /* 0x0000000f02047219 */ /* 0x001fe20000001203 */
[----:B---3--:R-:W-:Y:S01]  /*0f90*/  VIADD R5, R13, 0xffffffff ;  /* 0xffffffff0d057836 */ /* 0x008fe20000000000 */
[----:B------:R-:W-:Y:S02]  /*0fa0*/  SHF.L.U32 R2, R11, R18, RZ ;  /* 0x000000120b027219 */ /* 0x000fe400000006ff */
[----:B------:R-:W-:Y:S01]  /*0fb0*/  LOP3.LUT R3, R23, R8, RZ, 0xc0, !PT ;  /* 0x0000000817037212 */ /* 0x000fe200078ec0ff */
[----:B------:R-:W-:Y:S01]  /*0fc0*/  IMAD.MOV R6, RZ, RZ, -R4 ;  /* 0x000000ffff067224 */ /* 0x000fe200078e0a04 */
[----:B------:R-:W-:Y:S02]  /*0fd0*/  SEL R0, R0, R25, !P4 ;  /* 0x0000001900007207 */ /* 0x000fe40006000000 */
[----:B------:R-:W-:Y:S01]  /*0fe0*/  LOP3.LUT R5, R10, R5, RZ, 0xc0, !PT ;  /* 0x000000050a057212 */ /* 0x000fe200078ec0ff */
[----:B------:R-:W-:Y:S02]  /*0ff0*/  IMAD R3, R2, R4, R3 ;  /* 0x0000000402037224 */ /* 0x000fe400078e0203 */
[----:B-1----:R-:W-:-:S02]  /*1000*/  IMAD R2, R6, R17, R12 ;  /* 0x0000001106027224 */ /* 0x002fc400078e020c */
[----:B--2---:R-:W-:Y:S02]  /*1010*/  IMAD R0, R3, R19, R0 ;  /* 0x0000001303007224 */ /* 0x004fe400078e0200 */
[----:B------:R-:W-:Y:S02]  /*1020*/  IMAD R3, R2, R13, R5 ;  /* 0x0000000d02037224 */ /* 0x000fe400078e0205 */
[----:B------:R-:W-:-:S03]  /*1030*/  IMAD.MOV.U32 R4, RZ, RZ, 0x1 ;  /* 0x00000001ff047424 */ /* 0x000fc600078e00ff */
[----:B------:R-:W-:Y:S02]  /*1040*/  SEL R5, R3, R0, !P4 ;  /* 0x0000000003057207 */ /* 0x000fe40006000000 */
[----:B------:R-:W-:Y:S01]  /*1050*/  SEL R2, R0, R3, !P4 ;  /* 0x0000000300027207 */ /* 0x000fe20006000000 */
[----:B------:R-:W-:Y:S02]  /*1060*/  IMAD.U32 R0, RZ, RZ, UR6 ;  /* 0x00000006ff007e24 */ /* 0x000fe4000f8e00ff */
[----:B------:R1:W-:Y:S04]  /*1070*/  STL [R1+0x21c], R5 ;  /* 0x00021c0501007387 */ /* 0x0003e80000100800 */
[----:B------:R1:W-:Y:S04]  /*1080*/  STL [R1+0x218], R2 ;  /* 0x0002180201007387 */ /* 0x0003e80000100800 */
[----:B------:R1:W-:Y:S02]  /*1090*/  STL [R1+0x210], R0 ;  /* 0x0002100001007387 */ /* 0x0003e40000100800 */
.L_x_9:
[----:B------:R-:W-:-:S08]  /*10a0*/  NOP ;  /* 0x0000000000007918 */ /* 0x000fd00000000000 */
[----:B------:R-:W3:Y:S02]  /*10b0*/  USETMAXREG.TRY_ALLOC.CTAPOOL UP0, 0xe8 ;  /* 0x000000e8000079c8 */ /* 0x000ee40008000600 */
[----:B---3--:R-:W-:-:S13]  /*10c0*/  PLOP3.LUT P0, PT, PT, PT, UP0, 0x80, 0x0 ;  /* 0x000000000000781c */ /* 0x008fda0003f0f008 */
[----:B------:R-:W-:Y:S05]  /*10d0*/  @!P0 BRA `(.L_x_9) ;  /* 0xfffffffc00f08947 */ /* 0x000fea000383ffff */
[----:B------:R-:W-:Y:S01]  /*10e0*/  ULDC.64 UR4, c[0x0][0x598] ;  /* 0x0001660000047ab9 */ /* 0x000fe20000000a00 */
[----:B------:R-:W-:Y:S01]  /*10f0*/  ULDC.64 UR52, c[0x0][0x208] ;  /* 0x0000820000347ab9 */ /* 0x000fe20000000a00 */
[----:B------:R-:W-:-:S04]  /*1100*/  ISETP.NE.U32.AND P0, PT, RZ, UR4, PT ;  /* 0x00000004ff007c0c */ /* 0x000fc8000bf05070 */
[----:B------:R-:W-:-:S13]  /*1110*/  ISETP.NE.AND.EX P0, PT, RZ, UR5, PT, P0 ;  /* 0x00000005ff007c0c */ /* 0x000fda000bf05300 */
[----:B------:R-:W-:Y:S05]  /*1120*/  @!P0 BRA `(.L_x_12) ;  /* 0x0000000000208947 */ /* 0x000fea0003800000 */
[----:B-1----:R-:W1:Y:S02]  /*1130*/  LDC.64 R2, c[0x0][0x598] ;  /* 0x00016600ff027b82 */ /* 0x002e640000000a00 */
[----:B-1----:R-:W3:Y:S02]  /*1140*/  LDG.E.64 R2, desc[UR52][R2.64] ;  /* 0x0000003402027981 */ /* 0x002ee4000c1e1b00 */
[----:B---3--:R-:W-:-:S04]  /*1150*/  ISETP.NE.U32.AND P0, PT, R2, RZ, PT ;  /* 0x000000ff0200720c */ /* 0x008fc80003f05070 */
[----:B------:R-:W-:-:S13]  /*1160*/  ISETP.NE.AND.EX P0, PT, R3, RZ, PT, P0 ;  /* 0x000000ff0300720c */ /* 0x000fda0003f05300 */
[----:B------:R-:W-:Y:S05]  /*1170*/  @!P0 BRA `(.L_x_12) ;  /* 0x00000000000c8947 */ /* 0x000fea0003800000 */
[----:B------:R-:W3:Y:S02]  /*1180*/  LD.E R2, desc[UR52][R2.64] ;  /* 0x0000003402027980 */ /* 0x000ee4000c101900 */
[----:B---3--:R-:W-:Y:S01]  /*1190*/  R2UR UR4, R2 ;  /* 0x00000000020472ca */ /* 0x008fe200000e0000 */
[----:B------:R-:W-:-:S14]  /*11a0*/  BRA `(.L_x_13) ;  /* 0x0000000000247947 */ /* 0x000fdc0003800000 */
.L_x_12:
[----:B------:R-:W-:Y:S02]  /*11b0*/  ULDC.64 UR4, c[0x0][0x588] ;  /* 0x0001620000047ab9 */ /* 0x000fe40000000a00 */
[----:B------:R-:W-:-:S04]  /*11c0*/  ISETP.NE.U32.AND P0, PT, RZ, UR4, PT ;  /* 0x00000004ff007c0c */ /* 0x000fc8000bf05070 */
[----:B------:R-:W-:-:S13]  /*11d0*/  ISETP.NE.AND.EX P0, PT, RZ, UR5, PT, P0 ;  /* 0x00000005ff007c0c */ /* 0x000fda000bf05300 */
[----:B------:R-:W-:Y:S05]  /*11e0*/  @!P0 BRA `(.L_x_14) ;  /* 0x0000000000108947 */ /* 0x000fea0003800000 */
[----:B-1----:R-:W1:Y:S02]  /*11f0*/  LDC.64 R2, c[0x0][0x588] ;  /* 0x00016200ff027b82 */ /* 0x002e640000000a00 */
[----:B-1----:R-:W3:Y:S02]  /*1200*/  LDG.E R2, desc[UR52][R2.64] ;  /* 0x0000003402027981 */ /* 0x002ee4000c1e1900 */
[----:B---3--:R-:W-:Y:S01]  /*1210*/  R2UR UR4, R2 ;  /* 0x00000000020472ca */ /* 0x008fe200000e0000 */
[----:B------:R-:W-:-:S14]  /*1220*/  BRA `(.L_x_13) ;  /* 0x0000000000047947 */ /* 0x000fdc0003800000 */
.L_x_14:
[----:B------:R-:W-:-:S05]  /*1230*/  ULDC UR4, c[0x0][0x580] ;  /* 0x0001600000047ab9 */ /* 0x000fca0000000800 */
.L_x_13:
[----:B------:R-:W-:Y:S02]  /*1240*/  ULDC.64 UR6, c[0x0][0x5a0] ;  /* 0x0001680000067ab9 */ /* 0x000fe40000000a00 */
        /* <DEDUP_REMOVED lines=11> */
.L_x_15:
        /* <DEDUP_REMOVED lines=8> */
.L_x_17:
[----:B------:R-:W-:-:S05]  /*1380*/  ULDC UR5, c[0x0][0x584] ;  /* 0x0001610000057ab9 */ /* 0x000fca0000000800 */
.L_x_16:
[----:B------:R-:W-:-:S13]  /*1390*/  LOP3.LUT P0, RZ, R4, 0xff, RZ, 0xc0, !PT ;  /* 0x000000ff04ff7812 */ /* 0x000fda000780c0ff */
[----:B------:R-:W-:Y:S05]  /*13a0*/  @!P0 EXIT ;  /* 0x000000000000894d */ /* 0x000fea0003800000 */
[----:B-1----:R-:W3:Y:S01]  /*13b0*/  LDL R0, [R1+0x1fc] ;  /* 0x0001fc0001007983 */ /* 0x002ee20000100800 */
[----:B------:R-:W-:Y:S02]  /*13c0*/  ULDC UR6, c[0x0][0x28c] ;  /* 0x0000a30000067ab9 */ /* 0x000fe40000000800 */
[----:B------:R-:W-:-:S04]  /*13d0*/  UIADD3 UR6, UR6, 0x3f, URZ ;  /* 0x0000003f06067890 */ /* 0x000fc8000fffe03f */
[----:B------:R-:W-:-:S04]  /*13e0*/  USHF.R.S32.HI UR7, URZ, 0x1f, UR6 ;  /* 0x0000001f3f077899 */ /* 0x000fc80008011406 */
[----:B------:R-:W-:-:S03]  /*13f0*/  ULEA.HI UR7, UR7, UR6, URZ, 0x6 ;  /* 0x0000000607077291 */ /* 0x000fc6000f8f303f */
[----:B------:R-:W-:Y:S02]  /*1400*/  UMOV UR6, URZ ;  /* 0x0000003f00067c82 */ /* 0x000fe40008000000 */
[----:B------:R-:W-:Y:S01]  /*1410*/  IMAD.U32 R2, RZ, RZ, UR6 ;  /* 0x00000006ff027e24 */ /* 0x000fe2000f8e00ff */
[----:B---3--:R-:W-:-:S13]  /*1420*/  R2UR UR8, R0 ;  /* 0x00000000000872ca */ /* 0x008fda00000e0000 */
[----:B------:R-:W-:Y:S02]  /*1430*/  ULOP3.LUT UR60, UR8, 0x1, URZ, 0xfc, !UPT ;  /* 0x00000001083c7892 */ /* 0x000fe4000f8efc3f */
[----:B------:R-:W-:-:S03]  /*1440*/  USHF.R.S32.HI UR8, URZ, 0x6, UR7 ;  /* 0x000000063f087899 */ /* 0x000fc60008011407 */
[----:B------:R-:W-:Y:S02]  /*1450*/  UMOV UR7, URZ ;  /* 0x0000003f00077c82 */ /* 0x000fe40008000000 */
[----:B------:R-:W-:Y:S02]  /*1460*/  IMAD.U32 R0, RZ, RZ, UR7 ;  /* 0x00000007ff007e24 */ /* 0x000fe4000f8e00ff */
[----:B------:R-:W-:-:S05]  /*1470*/  IMAD.U32 R3, RZ, RZ, UR8 ;  /* 0x00000008ff037e24 */ /* 0x000fca000f8e00ff */
[----:B------:R1:W-:Y:S04]  /*1480*/  STL [R1+0x214], R3 ;  /* 0x0002140301007387 */ /* 0x0003e80000100800 */
[----:B------:R1:W-:Y:S04]  /*1490*/  STL [R1+0x20c], R0 ;  /* 0x00020c0001007387 */ /* 0x0003e80000100800 */
[----:B------:R1:W-:Y:S02]  /*14a0*/  STL [R1+0x204], R2 ;  /* 0x0002040201007387 */ /* 0x0003e40000100800 */
.L_x_396:
[----:B-123--:R-:W3:Y:S01]  /*14b0*/  LDL R2, [R1+0x20c] ;  /* 0x00020c0001027983 */ /* 0x00eee20000100800 */
[----:B------:R-:W1:Y:S01]  /*14c0*/  S2UR UR10, SR_CgaCtaId ;  /* 0x00000000000a79c3 */ /* 0x000e620000008800 */
[----:B------:R-:W-:Y:S01]  /*14d0*/  UMOV UR55, 0x400 ;  /* 0x0000040000377882 */ /* 0x000fe20000000000 */
[----:B------:R-:W-:Y:S01]  /*14e0*/  UMOV UR56, URZ ;  /* 0x0000003f00387c82 */ /* 0x000fe20008000000 */
[----:B------:R-:W-:Y:S01]  /*14f0*/  STL [R1+0x1f0], RZ ;  /* 0x0001f0ff01007387 */ /* 0x000fe20000100800 */
[----:B------:R-:W-:Y:S01]  /*1500*/  UMOV UR6, URZ ;  /* 0x0000003f00067c82 */ /* 0x000fe20008000000 */
[----:B------:R-:W-:Y:S02]  /*1510*/  UMOV UR7, URZ ;  /* 0x0000003f00077c82 */ /* 0x000fe40008000000 */
[----:B------:R-:W-:Y:S04]  /*1520*/  STL [R1+0x1ec], RZ ;  /* 0x0001ecff01007387 */ /* 0x000fe80000100800 */
        /* <DEDUP_REMOVED lines=50> */
[----:B------:R-:W-:Y:S01]  /*1850*/  STL [R1+0x120], RZ ;  /* 0x000120ff01007387 */ /* 0x000fe20000100800 */
[----:B----4-:R-:W4:Y:S03]  /*1860*/  S2R R0, SR_TID.X ;  /* 0x0000000000007919 */ /* 0x010f260000002100 */
        /* <DEDUP_REMOVED lines=8> */
[----:B----4-:R-:W-:-:S03]  /*18f0*/  LOP3.LUT R0, R0, 0x80, RZ, 0xc0, !PT ;  /* 0x0000008000007812 */ /* 0x010fc600078ec0ff */
[----:B------:R-:W-:Y:S01]  /*1900*/  STL [R1+0xfc], RZ ;  /* 0x0000fcff01007387 */ /* 0x000fe20000100800 */
[----:B------:R-:W-:-:S03]  /*1910*/  SHF.R.U32.HI R0, RZ, 0x7, R0 ;  /* 0x00000007ff007819 */ /* 0x000fc60000011600 */
        /* <DEDUP_REMOVED lines=12> */
[----:B---3--:R-:W-:-:S02]  /*19e0*/  R2UR UR9, R2 ;  /* 0x00000000020972ca */ /* 0x008fc400000e0000 */
[----:B------:R-:W3:Y:S01]  /*19f0*/  LDC R2, c[0x0][0x28c] ;  /* 0x0000a300ff027b82 */ /* 0x000ee20000000800 */
[----:B------:R-:W-:Y:S04]  /*1a00*/  STL [R1+0xc8], RZ ;  /* 0x0000c8ff01007387 */ /* 0x000fe80000100800 */
[----:B------:R-:W-:Y:S04]  /*1a10*/  STL [R1+0xc4], RZ ;  /* 0x0000c4ff01007387 */ /* 0x000fe80000100800 */
[----:B------:R-:W-:Y:S04]  /*1a20*/  STL [R1+0xc0], RZ ;  /* 0x0000c0ff01007387 */ /* 0x000fe80000100800 */
[----:B------:R-:W-:Y:S04]  /*1a30*/  STL [R1+0xbc], RZ ;  /* 0x0000bcff01007387 */ /* 0x000fe80000100800 */
[----:B------:R-:W-:Y:S04]  /*1a40*/  STL [R1+0xb8], RZ ;  /* 0x0000b8ff01007387 */ /* 0x000fe80000100800 */
[----:B------:R-:W-:Y:S04]  /*1a50*/  STL [R1+0xb4], RZ ;  /* 0x0000b4ff01007387 */ /* 0x000fe80000100800 */
[----:B------:R-:W4:Y:S01]  /*1a60*/  SHFL.IDX PT, R0, R0, RZ, 0x1f ;  /* 0x00001fff00007589 */ /* 0x000f2200000e0000 */
[----:B------:R-:W-:Y:S01]  /*1a70*/  IMAD.U32 R228, RZ, RZ, UR9 ;  /* 0x00000009ffe47e24 */ /* 0x000fe2000f8e00ff */
[----:B-1----:R-:W-:Y:S01]  /*1a80*/  ULEA UR55, UR10, UR55, 0x18 ;  /* 0x000000370a377291 */ /* 0x002fe2000f8ec03f */
[----:B---3--:R-:W-:Y:S01]  /*1a90*/  ISETP.GE.AND P0, PT, R2, 0x1, PT ;  /* 0x000000010200780c */ /* 0x008fe20003f06270 */
[----:B------:R-:W-:Y:S04]  /*1aa0*/  STL [R1+0xb0], RZ ;  /* 0x0000b0ff01007387 */ /* 0x000fe80000100800 */
[----:B------:R-:W-:Y:S04]  /*1ab0*/  STL [R1+0xac], RZ ;  /* 0x0000acff01007387 */ /* 0x000fe80000100800 */
[----:B------:R-:W-:Y:S04]  /*1ac0*/  STL [R1+0xa8], RZ ;  /* 0x0000a8ff01007387 */ /* 0x000fe80000100800 */
[----:B------:R-:W-:Y:S04]  /*1ad0*/  STL [R1+0xa4], RZ ;  /* 0x0000a4ff01007387 */ /* 0x000fe80000100800 */
[----:B------:R-:W-:Y:S04]  /*1ae0*/  STL [R1+0xa0], RZ ;  /* 0x0000a0ff01007387 */ /* 0x000fe80000100800 */
[----:B------:R-:W-:Y:S01]  /*1af0*/  STL [R1+0x9c], RZ ;  /* 0x00009cff01007387 */ /* 0x000fe20000100800 */
[----:B----4-:R-:W-:Y:S01]  /*1b00*/  R2UR UR8, R0 ;  /* 0x00000000000872ca */ /* 0x010fe200000e0000 */
[----:B------:R-:W-:-:S02]  /*1b10*/  IMAD.MOV.U32 R0, RZ, RZ, RZ ;  /* 0x000000ffff007224 */ /* 0x000fc400078e00ff */
        /* <DEDUP_REMOVED lines=38> */
[----:B------:R-:W-:Y:S04]  /*1d80*/  STL [R1], RZ ;  /* 0x000000ff01007387 */ /* 0x000fe80000100800 */
[----:B------:R1:W-:Y:S04]  /*1d90*/  STL [R1+0x220], R0 ;  /* 0x0002200001007387 */ /* 0x0003e80000100800 */
[----:B-1----:R-:W3:Y:S01]  /*1da0*/  LDL R0, [R1+0x204] ;  /* 0x0002040001007983 */ /* 0x002ee20000100800 */
[----:B------:R-:W-:Y:S01]  /*1db0*/  ULEA.HI UR9, UR8, UR8, URZ, 0x1 ;  /* 0x0000000808097291 */ /* 0x000fe2000f8f083f */
[----:B------:R-:W-:-:S02]  /*1dc0*/  CS2R R2, SRZ ;  /* 0x0000000000027805 */ /* 0x000fc4000001ff00 */
[----:B--2---:R-:W-:Y:S02]  /*1dd0*/  CS2R R4, SRZ ;  /* 0x0000000000047805 */ /* 0x004fe4000001ff00 */
[----:B------:R-:W-:Y:S01]  /*1de0*/  CS2R R6, SRZ ;  /* 0x0000000000067805 */ /* 0x000fe2000001ff00 */
[----:B------:R-:W-:Y:S01]  /*1df0*/  ULOP3.LUT UR9, UR9, 0xffffe, URZ, 0xc0, !UPT ;  /* 0x000ffffe09097892 */ /* 0x000fe2000f8ec03f */
[----:B------:R-:W-:Y:S02]  /*1e00*/  CS2R R8, SRZ ;  /* 0x0000000000087805 */ /* 0x000fe4000001ff00 */
[----:B0-----:R-:W-:Y:S02]  /*1e10*/  CS2R R10, SRZ ;  /* 0x00000000000a7805 */ /* 0x001fe4000001ff00 */
[----:B------:R-:W-:Y:S01]  /*1e20*/  CS2R R12, SRZ ;  /* 0x00000000000c7805 */ /* 0x000fe2000001ff00 */
[----:B------:R-:W-:Y:S01]  /*1e30*/  UIADD3 UR9, UR8, -UR9, URZ ;  /* 0x8000000908097290 */ /* 0x000fe2000fffe03f */
[----:B------:R-:W-:-:S02]  /*1e40*/  CS2R R14, SRZ ;  /* 0x00000000000e7805 */ /* 0x000fc4000001ff00 */
[----:B------:R-:W-:Y:S02]  /*1e50*/  CS2R R16, SRZ ;  /* 0x0000000000107805 */ /* 0x000fe4000001ff00 */
[----:B------:R-:W-:Y:S01]  /*1e60*/  CS2R R18, SRZ ;  /* 0x0000000000127805 */ /* 0x000fe2000001ff00 */
[----:B------:R-:W-:Y:S01]  /*1e70*/  ULEA UR9, UR9, UR55, 0xc ;  /* 0x0000003709097291 */ /* 0x000fe2000f8e603f */
[----:B------:R-:W-:Y:S02]  /*1e80*/  CS2R R20, SRZ ;  /* 0x0000000000147805 */ /* 0x000fe4000001ff00 */
[----:B------:R-:W-:Y:S02]  /*1e90*/  CS2R R22, SRZ ;  /* 0x0000000000167805 */ /* 0x000fe4000001ff00 */
[----:B------:R-:W-:Y:S01]  /*1ea0*/  CS2R R200, SRZ ;  /* 0x0000000000c87805 */ /* 0x000fe2000001ff00 */
[----:B------:R-:W-:Y:S01]  /*1eb0*/  UIADD3 UR9, UR9, 0x180, URZ ;  /* 0x0000018009097890 */ /* 0x000fe2000fffe03f */
[----:B------:R-:W-:-:S02]  /*1ec0*/  CS2R R202, SRZ ;  /* 0x0000000000ca7805 */ /* 0x000fc4000001ff00 */
[----:B------:R-:W-:Y:S02]  /*1ed0*/  CS2R R204, SRZ ;  /* 0x0000000000cc7805 */ /* 0x000fe4000001ff00 */
[----:B------:R-:W-:Y:S01]  /*1ee0*/  CS2R R206, SRZ ;  /* 0x0000000000ce7805 */ /* 0x000fe2000001ff00 */
[----:B------:R-:W-:Y:S01]  /*1ef0*/  USHF.R.U32.HI UR9, URZ, 0x4, UR9 ;  /* 0x000000043f097899 */ /* 0x000fe20008011609 */
[----:B------:R-:W-:Y:S02]  /*1f00*/  CS2R R208, SRZ ;  /* 0x0000000000d07805 */ /* 0x000fe4000001ff00 */
[----:B------:R-:W-:Y:S02]  /*1f10*/  CS2R R210, SRZ ;  /* 0x0000000000d27805 */ /* 0x000fe4000001ff00 */
[----:B------:R-:W-:Y:S01]  /*1f20*/  CS2R R212, SRZ ;  /* 0x0000000000d47805 */ /* 0x000fe2000001ff00 */
[----:B------:R-:W-:Y:S01]  /*1f30*/  ULOP3.LUT UR59, UR9, 0x3fff, URZ, 0xc0, !UPT ;  /* 0x00003fff093b7892 */ /* 0x000fe2000f8ec03f */
[----:B------:R-:W-:-:S02]  /*1f40*/  CS2R R214, SRZ ;  /* 0x0000000000d67805 */ /* 0x000fc4000001ff00 */
[----:B------:R-:W-:Y:S02]  /*1f50*/  CS2R R216, SRZ ;  /* 0x0000000000d87805 */ /* 0x000fe4000001ff00 */
[----:B------:R-:W-:Y:S02]  /*1f60*/  CS2R R218, SRZ ;  /* 0x0000000000da7805 */ /* 0x000fe4000001ff00 */
[----:B------:R-:W-:Y:S02]  /*1f70*/  CS2R R220, SRZ ;  /* 0x0000000000dc7805 */ /* 0x000fe4000001ff00 */
[----:B------:R-:W-:Y:S02]  /*1f80*/  CS2R R222, SRZ ;  /* 0x0000000000de7805 */ /* 0x000fe4000001ff00 */
[----:B------:R-:W-:Y:S02]  /*1f90*/  CS2R R224, SRZ ;  /* 0x0000000000e07805 */ /* 0x000fe4000001ff00 */
        /* <DEDUP_REMOVED lines=89> */
[----:B---3--:R-:W-:Y:S02]  /*2530*/  R2UR UR54, R0 ;  /* 0x00000000003672ca */ /* 0x008fe400000e0000 */
[----:B------:R0:W5:Y:S01]  /*2540*/  LDL.LU R0, [R1+0x220] ;  /* 0x0002200001007983 */ /* 0x0001620000300800 */
[----:B------:R-:W-:-:S12]  /*2550*/  @!P0 BRA `(.L_x_18) ;  /* 0x0000002800a88947 */ /* 0x000fd80003800000 */
[----:B------:R-:W-:-:S06]  /*2560*/  UISETP.NE.AND UP0, UPT, UR60, 0x3, UPT ;  /* 0x000000033c00788c */ /* 0x000fcc000bf05270 */
[----:B------:R-:W-:-:S13]  /*2570*/  PLOP3.LUT P1, PT, PT, PT, UP0, 0x80, 0x0 ;  /* 0x000000000000781c */ /* 0x000fda0003f2f008 */
[----:B------:R-:W-:Y:S05]  /*2580*/  @!P1 BRA `(.L_x_19) ;  /* 0x0000000000049947 */ /* 0x000fea0003800000 */
[----:B------:R-:W-:Y:S01]  /*2590*/  BPT.TRAP 0x1 ;  /* 0x000000040000795c */ /* 0x000fe20000300000 */
.L_x_19:
[----:B-----5:R-:W2:Y:S04]  /*25a0*/  LDL R0, [R1+0x20c] ;  /* 0x00020c0001007983 */ /* 0x020ea80000100800 */
[----:B------:R-:W3:Y:S01]  /*25b0*/  LDL R2, [R1+0x204] ;  /* 0x0002040001027983 */ /* 0x000ee20000100800 */
[----:B--2---:R-:W-:Y:S02]  /*25c0*/  R2UR UR7, R0 ;  /* 0x00000000000772ca */ /* 0x004fe400000e0000 */
[----:B---3--:R-:W-:-:S11]  /*25d0*/  R2UR UR6, R2 ;  /* 0x00000000020672ca */ /* 0x008fd600000e0000 */
[----:B------:R-:W-:Y:S02]  /*25e0*/  IMAD.U32 R0, RZ, RZ, UR7 ;  /* 0x00000007ff007e24 */ /* 0x000fe4000f8e00ff */
[----:B------:R-:W-:-:S03]  /*25f0*/  ULEA UR6, UR6, UR55, 0x3 ;  /* 0x0000003706067291 */ /* 0x000fc6000f8e183f */
[----:B------:R-:W-:-:S06]  /*2600*/  SHF.L.U32 R0, R0, 0x1f, RZ ;  /* 0x0000001f00007819 */ /* 0x000fcc00000006ff */
[----:B------:R1:W2:Y:S01]  /*2610*/  SYNCS.PHASECHK.TRANS64.TRYWAIT P0, [UR6], R0 ;  /* 0x00000000ff0075a7 */ /* 0x0002a20008000146 */
[----:B------:R-:W-:Y:S05]  /*2620*/  @!P1 BRA `(.L_x_20) ;  /* 0x0000000000049947 */ /* 0x000fea0003800000 */
[----:B------:R-:W-:Y:S01]  /*2630*/  BPT.TRAP 0x1 ;  /* 0x000000040000795c */ /* 0x000fe20000300000 */
.L_x_20:
[----:B------:R3:W-:Y:S01]  /*2640*/  STL [R1+0x1f0], RZ ;  /* 0x0001f0ff01007387 */ /* 0x0007e20000100800 */
[----:B------:R-:W-:Y:S01]  /*2650*/  UMOV UR56, 0x2 ;  /* 0x0000000200387882 */ /* 0x000fe20000000000 */
[----:B--2---:R-:W-:Y:S05]  /*2660*/  @P0 BRA `(.L_x_21) ;  /* 0x0000000000080947 */ /* 0x004fea0003800000 */
[----:B------:R-:W2:Y:S02]  /*2670*/  SYNCS.PHASECHK.TRANS64.TRYWAIT P0, [UR6], R0 ;  /* 0x00000000ff0075a7 */ /* 0x000ea40008000146 */
[----:B--2---:R-:W-:Y:S05]  /*2680*/  @!P0 BRA `(.L_x_22) ;  /* 0x0000016c00208947 */ /* 0x004fea0003800000 */
.L_x_21:
[----:B------:R-:W4:Y:S01]  /*2690*/  LDL R2, [R1+0x204] ;  /* 0x0002040001027983 */ /* 0x000f220000100800 */
[----:B------:R-:W-:Y:S01]  /*26a0*/  UIADD3 UR6, UR55, 0x1b180, URZ ;  /* 0x0001b18037067890 */ /* 0x000fe2000fffe03f */
[----:B------:R-:W-:Y:S01]  /*26b0*/  WARPGROUP.ARRIVE ;  /* 0x00000000000079c5 */ /* 0x000fe20000000000 */
[----:B------:R-:W-:Y:S01]  /*26c0*/  ULOP3.LUT UR7, UR59, 0x10000, URZ, 0xfc, !UPT ;  /* 0x000100003b077892 */ /* 0x000fe2000f8efc3f */
[----:B------:R0:W-:Y:S01]  /*26d0*/  STL [R1+0x1ec], RZ ;  /* 0x0001ecff01007387 */ /* 0x0001e20000100800 */
[----:B------:R-:W-:Y:S01]  /*26e0*/  USHF.R.U32.HI UR6, URZ, 0x4, UR6 ;  /* 0x000000043f067899 */ /* 0x000fe20008011606 */
[----:B-12---:R-:W-:Y:S01]  /*26f0*/  IMAD.MOV.U32 R0, RZ, RZ, RZ ;  /* 0x000000ffff007224 */ /* 0x006fe200078e00ff */
[----:B------:R-:W-:Y:S01]  /*2700*/  UMOV UR9, 0x80000020 ;  /* 0x8000002000097882 */ /* 0x000fe20000000000 */
[----:B------:R0:W-:Y:S01]  /*2710*/  STL [R1+0x1e8], RZ ;  /* 0x0001e8ff01007387 */ /* 0x0001e20000100800 */
[----:B------:R-:W-:Y:S01]  /*2720*/  ULOP3.LUT UR6, UR6, 0x3fff, URZ, 0xc0, !UPT ;  /* 0x00003fff06067892 */ /* 0x000fe2000f8ec03f */
[----:B------:R-:W-:Y:S01]  /*2730*/  CS2R R4, SRZ ;  /* 0x0000000000047805 */ /* 0x000fe2000001ff00 */
[----:B------:R-:W-:Y:S01]  /*2740*/  UMOV UR11, 0x80000020 ;  /* 0x80000020000b7882 */ /* 0x000fe20000000000 */
[----:B------:R0:W-:Y:S01]  /*2750*/  STL [R1+0x1e4], RZ ;  /* 0x0001e4ff01007387 */ /* 0x0001e20000100800 */
[----:B------:R-:W-:Y:S01]  /*2760*/  ULOP3.LUT UR6, UR6, 0x10000, URZ, 0xfc, !UPT ;  /* 0x0001000006067892 */ /* 0x000fe2000f8efc3f */
[----:B------:R-:W-:Y:S01]  /*2770*/  CS2R R6, SRZ ;  /* 0x0000000000067805 */ /* 0x000fe2000001ff00 */
[----:B------:R-:W-:Y:S01]  /*2780*/  UMOV UR49, UR9 ;  /* 0x0000000900317c82 */ /* 0x000fe20008000000 */
[----:B------:R0:W-:Y:S01]  /*2790*/  STL [R1+0x1e0], RZ ;  /* 0x0001e0ff01007387 */ /* 0x0001e20000100800 */
[----:B------:R-:W-:Y:S01]  /*27a0*/  UMOV UR51, 0x80000020 ;  /* 0x8000002000337882 */ /* 0x000fe20000000000 */
[----:B------:R-:W-:Y:S01]  /*27b0*/  UMOV UR45, UR9 ;  /* 0x00000009002d7c82 */ /* 0x000fe20008000000 */
[----:B------:R-:W-:Y:S01]  /*27c0*/  UMOV UR47, 0x80000020 ;  /* 0x80000020002f7882 */ /* 0x000fe20000000000 */
[----:B------:R0:W-:Y:S01]  /*27d0*/  STL [R1+0x1dc], RZ ;  /* 0x0001dcff01007387 */ /* 0x0001e20000100800 */
[----:B------:R-:W-:Y:S01]  /*27e0*/  UMOV UR13, UR9 ;  /* 0x00000009000d7c82 */ /* 0x000fe20008000000 */
[----:B------:R-:W-:Y:S01]  /*27f0*/  UMOV UR15, 0x80000020 ;  /* 0x80000020000f7882 */ /* 0x000fe20000000000 */
        /* <DEDUP_REMOVED lines=19> */
[----:B------:R-:W-:-:S02]  /*2930*/  CS2R R8, SRZ ;  /* 0x0000000000087805 */ /* 0x000fc4000001ff00 */
[----:B------:R-:W-:Y:S01]  /*2940*/  CS2R R10, SRZ ;  /* 0x00000000000a7805 */ /* 0x000fe2000001ff00 */
[----:B------:R0:W-:Y:S01]  /*2950*/  STL [R1+0x1c4], RZ ;  /* 0x0001c4ff01007387 */ /* 0x0001e20000100800 */
[----:B------:R-:W-:Y:S02]  /*2960*/  CS2R R12, SRZ ;  /* 0x00000000000c7805 */ /* 0x000fe4000001ff00 */
[----:B------:R-:W-:Y:S02]  /*2970*/  CS2R R14, SRZ ;  /* 0x00000000000e7805 */ /* 0x000fe4000001ff00 */
[----:B------:R-:W-:Y:S01]  /*2980*/  CS2R R16, SRZ ;  /* 0x0000000000107805 */ /* 0x000fe2000001ff00 */
[----:B------:R0:W-:Y:S01]  /*2990*/  STL [R1+0x1c0], RZ ;  /* 0x0001c0ff01007387 */ /* 0x0001e20000100800 */
[----:B------:R-:W-:Y:S02]  /*29a0*/  CS2R R18, SRZ ;  /* 0x0000000000127805 */ /* 0x000fe4000001ff00 */
        /* <DEDUP_REMOVED lines=20> */
[----:B------:R-:W-:Y:S01]  /*2af0*/  CS2R R226, SRZ ;  /* 0x0000000000e27805 */ /* 0x000fe2000001ff00 */
[----:B------:R0:W-:Y:S04]  /*2b00*/  STL [R1+0x1a8], RZ ;  /* 0x0001a8ff01007387 */ /* 0x0001e80000100800 */
        /* <DEDUP_REMOVED lines=55> */
[----:B------:R0:W-:Y:S01]  /*2e80*/  STL [R1+0xc8], RZ ;  /* 0x0000c8ff01007387 */ /* 0x0001e20000100800 */
[----:B----4-:R-:W-:-:S03]  /*2e90*/  R2UR UR8, R2 ;  /* 0x00000000020872ca */ /* 0x010fc600000e0000 */
[----:B------:R0:W-:Y:S01]  /*2ea0*/  STL [R1+0xc4], RZ ;  /* 0x0000c4ff01007387 */ /* 0x0001e20000100800 */
[----:B------:R-:W-:-:S03]  /*2eb0*/  CS2R R2, SRZ ;  /* 0x0000000000027805 */ /* 0x000fc6000001ff00 */
[----:B------:R0:W-:Y:S04]  /*2ec0*/  STL [R1+0xc0], RZ ;  /* 0x0000c0ff01007387 */ /* 0x0001e80000100800 */
[----:B------:R0:W-:Y:S02]  /*2ed0*/  STL [R1+0xbc], RZ ;  /* 0x0000bcff01007387 */ /* 0x0001e40000100800 */
[----:B------:R-:W-:Y:S02]  /*2ee0*/  UIMAD UR6, UR8, 0x2c0, UR6 ;  /* 0x000002c0080678a4 */ /* 0x000fe4000f8e0206 */
[----:B------:R0:W-:Y:S01]  /*2ef0*/  STL [R1+0xb8], RZ ;  /* 0x0000b8ff01007387 */ /* 0x0001e20000100800 */
[----:B------:R-:W-:Y:S02]  /*2f00*/  UIMAD UR7, UR8, 0x300, UR7 ;  /* 0x00000300080778a4 */ /* 0x000fe4000f8e0207 */
[----:B------:R-:W-:Y:S01]  /*2f10*/  UIADD3 UR50, UR6, 0x40, URZ ;  /* 0x0000004006327890 */ /* 0x000fe2000fffe03f */
[----:B------:R0:W-:Y:S01]  /*2f20*/  STL [R1+0xb4], RZ ;  /* 0x0000b4ff01007387 */ /* 0x0001e20000100800 */
[----:B------:R-:W-:-:S02]  /*2f30*/  UIADD3 UR46, UR6, 0x80, URZ ;  /* 0x00000080062e7890 */ /* 0x000fc4000fffe03f */
[----:B------:R-:W-:Y:S01]  /*2f40*/  UIADD3 UR14, UR6, 0xc0, URZ ;  /* 0x000000c0060e7890 */ /* 0x000fe2000fffe03f */
[----:B------:R0:W-:Y:S01]  /*2f50*/  STL [R1+0xb0], RZ ;  /* 0x0000b0ff01007387 */ /* 0x0001e20000100800 */
[----:B------:R-:W-:Y:S02]  /*2f60*/  UIADD3 UR18, UR6, 0x100, URZ ;  /* 0x0000010006127890 */ /* 0x000fe4000fffe03f */
[----:B------:R-:W-:Y:S01]  /*2f70*/  UIADD3 UR22, UR6, 0x140, URZ ;  /* 0x0000014006167890 */ /* 0x000fe2000fffe03f */
[----:B------:R0:W-:Y:S01]  /*2f80*/  STL [R1+0xac], RZ ;  /* 0x0000acff01007387 */ /* 0x0001e20000100800 */
[----:B------:R-:W-:Y:S01]  /*2f90*/  UMOV UR8, UR7 ;  /* 0x0000000700087c82 */ /* 0x000fe20008000000 */
[----:B------:R-:W-:Y:S02]  /*2fa0*/  UIADD3 UR26, UR6, 0x180, URZ ;  /* 0x00000180061a7890 */ /* 0x000fe4000fffe03f */
[----:B------:R-:W-:Y:S01]  /*2fb0*/  UMOV UR10, UR6 ;  /* 0x00000006000a7c82 */ /* 0x000fe20008000000 */
[----:B------:R-:W-:Y:S01]  /*2fc0*/  UIADD3 UR30, UR6, 0x1c0, URZ ;  /* 0x000001c0061e7890 */ /* 0x000fe2000fffe03f */
[----:B------:R-:W-:Y:S01]  /*2fd0*/  QGMMA.64x16x32.F32.E4M3.E4M3 R192, gdesc[UR8], RZ, !UPT ;  /* 0x0020000008c079f3 */ /* 0x000fe2000c7008ff */
[----:B------:R-:W-:Y:S01]  /*2fe0*/  UMOV UR48, UR8 ;  /* 0x0000000800307c82 */ /* 0x000fe20008000000 */
[----:B------:R-:W-:Y:S01]  /*2ff0*/  UIADD3 UR34, UR6, 0x200, URZ ;  /* 0x0000020006227890 */ /* 0x000fe2000fffe03f */
[----:B------:R0:W-:Y:S01]  /*3000*/  STL [R1+0xa8], RZ ;  /* 0x0000a8ff01007387 */ /* 0x0001e20000100800 */
[----:B------:R-:W-:Y:S01]  /*3010*/  UMOV UR44, UR8 ;  /* 0x00000008002c7c82 */ /* 0x000fe20008000000 */
[----:B------:R-:W-:Y:S01]  /*3020*/  UIADD3 UR38, UR6, 0x240, URZ ;  /* 0x0000024006267890 */ /* 0x000fe2000fffe03f */
[----:B------:R-:W-:Y:S01]  /*3030*/  QGMMA.64x16x32.F32.E4M3.E4M3 R176, gdesc[UR48], RZ, !UPT ;  /* 0x0020000030b079f3 */ /* 0x000fe2000c7008ff */
[----:B------:R-:W-:Y:S01]  /*3040*/  UMOV UR12, UR8 ;  /* 0x00000008000c7c82 */ /* 0x000fe20008000000 */
[----:B------:R-:W-:Y:S01]  /*3050*/  UIADD3 UR42, UR6, 0x280, URZ ;  /* 0x00000280062a7890 */ /* 0x000fe2000fffe03f */
[----:B------:R0:W-:Y:S01]  /*3060*/  STL [R1+0xa4], RZ ;  /* 0x0000a4ff01007387 */ /* 0x0001e20000100800 */
[----:B------:R-:W-:Y:S01]  /*3070*/  QGMMA.64x16x32.F32.E4M3.E4M3 R160, gdesc[UR44], RZ, !UPT ;  /* 0x002000002ca079f3 */ /* 0x000fe2000c7008ff */
[----:B------:R-:W-:Y:S01]  /*3080*/  UMOV UR16, UR8 ;  /* 0x0000000800107c82 */ /* 0x000fe20008000000 */
[----:B------:R-:W-:Y:S01]  /*3090*/  UMOV UR20, UR8 ;  /* 0x0000000800147c82 */ /* 0x000fe20008000000 */
[----:B------:R-:W-:Y:S01]  /*30a0*/  UMOV UR24, UR8 ;  /* 0x0000000800187c82 */ /* 0x000fe20008000000 */
[----:B------:R-:W-:Y:S01]  /*30b0*/  QGMMA.64x16x32.F32.E4M3.E4M3 R144, gdesc[UR12], RZ, !UPT ;  /* 0x002000000c9079f3 */ /* 0x000fe2000c7008ff */
[----:B------:R-:W-:Y:S01]  /*30c0*/  UIADD3 UR12, UR7, 0x200, URZ ;  /* 0x00000200070c7890 */ /* 0x000fe2000fffe03f */
[----:B------:R0:W-:Y:S01]  /*30d0*/  STL [R1+0xa0], RZ ;  /* 0x0000a0ff01007387 */ /* 0x0001e20000100800 */
[----:B------:R-:W-:Y:S01]  /*30e0*/  UMOV UR28, UR8 ;  /* 0x00000008001c7c82 */ /* 0x000fe20008000000 */
[----:B------:R-:W-:Y:S01]  /*30f0*/  QGMMA.64x16x32.F32.E4M3.E4M3 R128, gdesc[UR16], RZ, !UPT ;  /* 0x00200000108079f3 */ /* 0x000fe2000c7008ff */
[----:B------:R-:W-:Y:S01]  /*3100*/  UMOV UR32, UR8 ;  /* 0x0000000800207c82 */ /* 0x000fe20008000000 */
[----:B------:R-:W-:Y:S01]  /*3110*/  UMOV UR36, UR8 ;  /* 0x0000000800247c82 */ /* 0x000fe20008000000 */
[----:B------:R-:W-:Y:S01]  /*3120*/  UMOV UR40, UR8 ;  /* 0x0000000800287c82 */ /* 0x000fe20008000000 */
[----:B------:R-:W-:Y:S01]  /*3130*/  QGMMA.64x16x32.F32.E4M3.E4M3 R112, gdesc[UR20], RZ, !UPT ;  /* 0x00200000147079f3 */ /* 0x000fe2000c7008ff */
[----:B------:R0:W-:Y:S03]  /*3140*/  STL [R1+0x9c], RZ ;  /* 0x00009cff01007387 */ /* 0x0001e60000100800 */
        /* <DEDUP_REMOVED lines=9> */
[----:B------:R-:W-:Y:S01]  /*31e0*/  UMOV UR40, UR12 ;  /* 0x0000000c00287c82 */ /* 0x000fe20008000000 */
[----:B------:R-:W-:Y:S01]  /*31f0*/  UMOV UR41, 0x80000020 ;  /* 0x8000002000297882 */ /* 0x000fe20000000000 */
[----:B------:R-:W-:Y:S01]  /*3200*/  UMOV UR36, UR40 ;  /* 0x0000002800247c82 */ /* 0x000fe20008000000 */
[----:B------:R-:W-:Y:S01]  /*3210*/  UMOV UR37, UR41 ;  /* 0x0000002900257c82 */ /* 0x000fe20008000000 */
[----:B------:R-:W-:Y:S01]  /*3220*/  QGMMA.64x16x32.F32.E4M3.E4M3 R24, gdesc[UR40], RZ, !UPT ;  /* 0x00200000281879f3 */ /* 0x000fe2000c7008ff */
[----:B------:R-:W-:Y:S01]  /*3230*/  UMOV UR32, UR40 ;  /* 0x0000002800207c82 */ /* 0x000fe20008000000 */
        /* <DEDUP_REMOVED lines=23> */
[----:B------:R0:W-:Y:S01]  /*33b0*/  STL [R1+0x88], RZ ;  /* 0x000088ff01007387 */ /* 0x0001e20000100800 */
[----:B------:R-:W-:-:S02]  /*33c0*/  UIADD3 UR26, UR6, 0x102, URZ ;  /* 0x00000102061a7890 */ /* 0x000fc4000fffe03f */
[----:B------:R-:W-:Y:S01]  /*33d0*/  QGMMA.64x16x32.F32.E4M3.E4M3 R136, gdesc[UR12], RZ, !UPT ;  /* 0x002000000c8879f3 */ /* 0x000fe2000c7008ff */
[----:B------:R0:W-:Y:S01]  /*33e0*/  STL [R1+0x84], RZ ;  /* 0x000084ff01007387 */ /* 0x0001e20000100800 */
[----:B------:R-:W-:Y:S02]  /*33f0*/  UIADD3 UR12, UR7, 0x2, URZ ;  /* 0x00000002070c7890 */ /* 0x000fe4000fffe03f */
[----:B------:R-:W-:Y:S01]  /*3400*/  QGMMA.64x16x32.F32.E4M3.E4M3 R152, gdesc[UR44], RZ, !UPT ;  /* 0x002000002c9879f3 */ /* 0x000fe2000c7008ff */
[----:B------:R0:W-:Y:S01]  /*3410*/  STL [R1+0x80], RZ ;  /* 0x000080ff01007387 */ /* 0x0001e20000100800 */
[----:B------:R-:W-:Y:S02]  /*3420*/  UIADD3 UR14, UR6, 0x2, URZ ;  /* 0x00000002060e7890 */ /* 0x000fe4000fffe03f */
[----:B------:R-:W-:Y:S01]  /*3430*/  QGMMA.64x16x32.F32.E4M3.E4M3 R168, gdesc[UR48], RZ, !UPT ;  /* 0x0020000030a879f3 */ /* 0x000fe2000c7008ff */
[----:B------:R0:W-:Y:S01]  /*3440*/  STL [R1+0x7c], RZ ;  /* 0x00007cff01007387 */ /* 0x0001e20000100800 */
[----:B------:R-:W-:-:S02]  /*3450*/  UIADD3 UR50, UR6, 0x42, URZ ;  /* 0x0000004206327890 */ /* 0x000fc4000fffe03f */
[----:B------:R-:W-:Y:S01]  /*3460*/  QGMMA.64x16x32.F32.E4M3.E4M3 R184, gdesc[UR8], RZ, !UPT ;  /* 0x0020000008b879f3 */ /* 0x000fe2000c7008ff */
[----:B------:R0:W-:Y:S01]  /*3470*/  STL [R1+0x78], RZ ;  /* 0x000078ff01007387 */ /* 0x0001e20000100800 */
[----:B------:R-:W-:Y:S02]  /*3480*/  UIADD3 UR46, UR6, 0x82, URZ ;  /* 0x00000082062e7890 */ /* 0x000fe4000fffe03f */
[----:B------:R-:W-:Y:S01]  /*3490*/  UIADD3 UR10, UR6, 0xc2, URZ ;  /* 0x000000c2060a7890 */ /* 0x000fe2000fffe03f */
[----:B------:R0:W-:Y:S01]  /*34a0*/  STL [R1+0x74], RZ ;  /* 0x000074ff01007387 */ /* 0x0001e20000100800 */
[----:B------:R-:W-:Y:S01]  /*34b0*/  UIADD3 UR18, UR6, 0x142, URZ ;  /* 0x0000014206127890 */ /* 0x000fe2000fffe03f */
[----:B------:R-:W-:Y:S02]  /*34c0*/  UMOV UR13, 0x80000020 ;  /* 0x80000020000d7882 */ /* 0x000fe40000000000 */
[----:B------:R0:W-:Y:S01]  /*34d0*/  STL [R1+0x70], RZ ;  /* 0x000070ff01007387 */ /* 0x0001e20000100800 */
[----:B------:R-:W-:Y:S01]  /*34e0*/  UIADD3 UR22, UR6, 0x182, URZ ;  /* 0x0000018206167890 */ /* 0x000fe2000fffe03f */
[----:B------:R-:W-:-:S02]  /*34f0*/  UMOV UR15, 0x80000020 ;  /* 0x80000020000f7882 */ /* 0x000fc40000000000 */
[----:B------:R0:W-:Y:S01]  /*3500*/  STL [R1+0x6c], RZ ;  /* 0x00006cff01007387 */ /* 0x0001e20000100800 */
[----:B------:R-:W-:Y:S01]  /*3510*/  UIADD3 UR30, UR6, 0x1c2, URZ ;  /* 0x000001c2061e7890 */ /* 0x000fe2000fffe03f */
[----:B------:R-:W-:Y:S01]  /*3520*/  QGMMA.64x16x32.F32.E4M3.E4M3 R192, gdesc[UR12], R192 ;  /* 0x002000000cc079f3 */ /* 0x000fe200087008c0 */
[----:B------:R-:W-:Y:S01]  /*3530*/  UMOV UR48, UR12 ;  /* 0x0000000c00307c82 */ /* 0x000fe20008000000 */
[----:B------:R0:W-:Y:S01]  /*3540*/  STL [R1+0x68], RZ ;  /* 0x000068ff01007387 */ /* 0x0001e20000100800 */
[----:B------:R-:W-:Y:S01]  /*3550*/  UMOV UR49, UR13 ;  /* 0x0000000d00317c82 */ /* 0x000fe20008000000 */
[----:B------:R-:W-:Y:S01]  /*3560*/  UMOV UR51, 0x80000020 ;  /* 0x8000002000337882 */ /* 0x000fe20000000000 */
[----:B------:R-:W-:Y:S01]  /*3570*/  UIADD3 UR34, UR6, 0x202, URZ ;  /* 0x0000020206227890 */ /* 0x000fe2000fffe03f */
[----:B------:R0:W-:Y:S01]  /*3580*/  STL [R1+0x64], RZ ;  /* 0x000064ff01007387 */ /* 0x0001e20000100800 */
[----:B------:R-:W-:Y:S01]  /*3590*/  UIADD3 UR38, UR6, 0x242, URZ ;  /* 0x0000024206267890 */ /* 0x000fe2000fffe03f */
[----:B------:R-:W-:Y:S01]  /*35a0*/  QGMMA.64x16x32.F32.E4M3.E4M3 R176, gdesc[UR48], R176 ;  /* 0x0020000030b079f3 */ /* 0x000fe200087008b0 */
[----:B------:R-:W-:Y:S01]  /*35b0*/  UIADD3 UR42, UR6, 0x282, URZ ;  /* 0x00000282062a7890 */ /* 0x000fe2000fffe03f */
[----:B------:R0:W-:Y:S01]  /*35c0*/  STL [R1+0x60], RZ ;  /* 0x000060ff01007387 */ /* 0x0001e20000100800 */
[----:B------:R-:W-:Y:S01]  /*35d0*/  UMOV UR44, UR12 ;  /* 0x0000000c002c7c82 */ /* 0x000fe20008000000 */
[----:B------:R-:W-:Y:S01]  /*35e0*/  UMOV UR45, UR13 ;  /* 0x0000000d002d7c82 */ /* 0x000fe20008000000 */
[----:B------:R-:W-:Y:S01]  /*35f0*/  UMOV UR47, 0x80000020 ;  /* 0x80000020002f7882 */ /* 0x000fe20000000000 */
[----:B------:R0:W-:Y:S01]  /*3600*/  STL [R1+0x5c], RZ ;  /* 0x00005cff01007387 */ /* 0x0001e20000100800 */
[----:B------:R-:W-:Y:S01]  /*3610*/  ULDC UR6, c[0x0][0x50c] ;  /* 0x0001430000067ab9 */ /* 0x000fe20000000800 */
[----:B------:R-:W-:Y:S01]  /*3620*/  UMOV UR8, UR12 ;  /* 0x0000000c00087c82 */ /* 0x000fe20008000000 */
[----:B------:R-:W-:Y:S01]  /*3630*/  UMOV UR9, UR13 ;  /* 0x0000000d00097c82 */ /* 0x000fe20008000000 */
[----:B------:R0:W-:Y:S01]  /*3640*/  STL [R1+0x58], RZ ;  /* 0x000058ff01007387 */ /* 0x0001e20000100800 */
[----:B------:R-:W-:Y:S01]  /*3650*/  UMOV UR11, 0x80000020 ;  /* 0x80000020000b7882 */ /* 0x000fe20000000000 */
[----:B------:R-:W-:Y:S01]  /*3660*/  QGMMA.64x16x32.F32.E4M3.E4M3 R160, gdesc[UR44], R160 ;  /* 0x002000002ca079f3 */ /* 0x000fe200087008a0 */
[----:B------:R-:W-:Y:S01]  /*3670*/  UMOV UR24, UR12 ;  /* 0x0000000c00187c82 */ /* 0x000fe20008000000 */
[----:B------:R0:W-:Y:S01]  /*3680*/  STL [R1+0x54], RZ ;  /* 0x000054ff01007387 */ /* 0x0001e20000100800 */
[----:B------:R-:W-:Y:S01]  /*3690*/  UMOV UR25, UR13 ;  /* 0x0000000d00197c82 */ /* 0x000fe20008000000 */
[----:B------:R-:W-:Y:S01]  /*36a0*/  UMOV UR27, 0x80000020 ;  /* 0x80000020001b7882 */ /* 0x000fe20000000000 */
[----:B------:R-:W-:Y:S01]  /*36b0*/  UISETP.NE.AND UP0, UPT, UR6, 0x2, UPT ;  /* 0x000000020600788c */ /* 0x000fe2000bf05270 */
[----:B------:R0:W-:Y:S01]  /*36c0*/  STL [R1+0x50], RZ ;  /* 0x000050ff01007387 */ /* 0x0001e20000100800 */
[----:B------:R-:W-:Y:S01]  /*36d0*/  QGMMA.64x16x32.F32.E4M3.E4M3 R144, gdesc[UR8], R144 ;  /* 0x00200000089079f3 */ /* 0x000fe20008700890 */
        /* <DEDUP_REMOVED lines=9> */
[----:B------:R-:W-:Y:S01]  /*3770*/  UIADD3 UR7, UR7, 0x202, URZ ;  /* 0x0000020207077890 */ /* 0x000fe2000fffe03f */
        /* <DEDUP_REMOVED lines=11> */
[----:B------:R-:W-:Y:S01]  /*3830*/  USEL UR6, URZ, 0x1, UP0 ;  /* 0x000000013f067887 */ /* 0x000fe20008000000 */
        /* <DEDUP_REMOVED lines=11> */
[----:B------:R-:W-:Y:S01]  /*38f0*/  QGMMA.64x16x32.F32.E4M3.E4M3 R48, gdesc[UR36], R48 ;  /* 0x00200000243079f3 */ /* 0x000fe20008700830 */
[----:B------:R0:W-:Y:S01]  /*3900*/  STL [R1+0x2c], RZ ;  /* 0x00002cff01007387 */ /* 0x0001e20000100800 */
[----:B------:R-:W-:-:S02]  /*3910*/  ISETP.NE.AND P0, PT, RZ, UR6, PT ;  /* 0x00000006ff007c0c */ /* 0x000fc4000bf05270 */
[----:B------:R-:W-:Y:S01]  /*3920*/  QGMMA.64x16x32.F32.E4M3.E4M3 R32, gdesc[UR40], R32 ;  /* 0x00200000282079f3 */ /* 0x000fe20008700820 */
[----:B------:R0:W-:Y:S01]  /*3930*/  STL [R1+0x28], RZ ;  /* 0x000028ff01007387 */ /* 0x0001e20000100800 */
[----:B------:R-:W-:Y:S01]  /*3940*/  UMOV UR40, UR7 ;  /* 0x0000000700287c82 */ /* 0x000fe20008000000 */
[----:B------:R-:W-:Y:S01]  /*3950*/  UMOV UR41, 0x80000020 ;  /* 0x8000002000297882 */ /* 0x000fe20000000000 */
[----:B------:R-:W-:Y:S01]  /*3960*/  UMOV UR36, UR40 ;  /* 0x0000002800247c82 */ /* 0x000fe20008000000 */
[----:B------:R0:W-:Y:S01]  /*3970*/  STL [R1+0x24], RZ ;  /* 0x000024ff01007387 */ /* 0x0001e20000100800 */
[----:B------:R-:W-:Y:S01]  /*3980*/  UMOV UR37, UR41 ;  /* 0x0000002900257c82 */ /* 0x000fe20008000000 */
[----:B------:R-:W-:Y:S01]  /*3990*/  QGMMA.64x16x32.F32.E4M3.E4M3 R24, gdesc[UR40], R24 ;  /* 0x00200000281879f3 */ /* 0x000fe20008700818 */
        /* <DEDUP_REMOVED lines=33> */
[----:B------:R0:W-:Y:S01]  /*3bb0*/  STL [R1], RZ ;  /* 0x000000ff01007387 */ /* 0x0001e20000100800 */
[----:B------:R-:W-:Y:S01]  /*3bc0*/  UMOV UR13, UR41 ;  /* 0x00000029000d7c82 */ /* 0x000fe20008000000 */
[----:B------:R-:W-:Y:S04]  /*3bd0*/  QGMMA.64x16x32.F32.E4M3.E4M3 R168, gdesc[UR48], R168 ;  /* 0x0020000030a879f3 */ /* 0x000fe800087008a8 */
[----:B------:R-:W-:Y:S01]  /*3be0*/  QGMMA.64x16x32.F32.E4M3.E4M3 R184, gdesc[UR12], R184, gsb0 ;  /* 0x002000000cb879f3 */ /* 0x000fe200080008b8 */
[----:B------:R-:W-:Y:S05]  /*3bf0*/  @!P0 BRA `(.L_x_23) ;  /* 0x0000001000c48947 */ /* 0x000fea0003800000 */
[----:B------:R-:W-:Y:S02]  /*3c00*/  WARPGROUP.DEPBAR.LE gsb0, 0x0 ;  /* 0x00008000000079c5 */ /* 0x000fe40000010000 */
[----:B------:R-:W-:-:S01]  /*3c10*/  FADD R227, RZ, R192 ;  /* 0x000000c0ffe37221 */ /* 0x000fc20000000000 */
[----:B------:R-:W-:Y:S01]  /*3c20*/  FADD R226, RZ, R193 ;  /* 0x000000c1ffe27221 */ /* 0x000fe20000000000 */
[----:B------:R-:W-:-:S01]  /*3c30*/  FADD R225, RZ, R194 ;  /* 0x000000c2ffe17221 */ /* 0x000fc20000000000 */
[----:B------:R-:W-:Y:S01]  /*3c40*/  FADD R224, RZ, R195 ;  /* 0x000000c3ffe07221 */ /* 0x000fe20000000000 */
[----:B------:R-:W-:-:S01]  /*3c50*/  FADD R223, RZ, R196 ;  /* 0x000000c4ffdf7221 */ /* 0x000fc20000000000 */
[----:B------:R1:W-:Y:S01]  /*3c60*/  STL [R1+0x220], R227 ;  /* 0x000220e301007387 */ /* 0x0003e20000100800 */
[----:B------:R-:W-:-:S01]  /*3c70*/  FADD R222, RZ, R197 ;  /* 0x000000c5ffde7221 */ /* 0x000fc20000000000 */
[----:B------:R-:W-:Y:S01]  /*3c80*/  FADD R221, RZ, R198 ;  /* 0x000000c6ffdd7221 */ /* 0x000fe20000000000 */
[----:B------:R-:W-:-:S01]  /*3c90*/  FADD R220, RZ, R199 ;  /* 0x000000c7ffdc7221 */ /* 0x000fc20000000000 */
[----:B------:R-:W-:Y:S01]  /*3ca0*/  FADD R219, RZ, R184 ;  /* 0x000000b8ffdb7221 */ /* 0x000fe20000000000 */
[----:B------:R-:W-:-:S01]  /*3cb0*/  FADD R218, RZ, R185 ;  /* 0x000000b9ffda7221 */ /* 0x000fc20000000000 */
[----:B------:R-:W-:Y:S01]  /*3cc0*/  FADD R217, RZ, R186 ;  /* 0x000000baffd97221 */ /* 0x000fe20000000000 */
[----:B------:R-:W-:-:S01]  /*3cd0*/  FADD R216, RZ, R187 ;  /* 0x000000bbffd87221 */ /* 0x000fc20000000000 */
[----:B------:R-:W-:Y:S01]  /*3ce0*/  FADD R215, RZ, R188 ;  /* 0x000000bcffd77221 */ /* 0x000fe20000000000 */
[----:B------:R-:W-:-:S01]  /*3cf0*/  FADD R214, RZ, R189 ;  /* 0x000000bdffd67221 */ /* 0x000fc20000000000 */
[----:B-1----:R-:W-:Y:S01]  /*3d00*/  FADD R227, RZ, R147 ;  /* 0x00000093ffe37221 */ /* 0x002fe20000000000 */
[----:B------:R-:W-:-:S01]  /*3d10*/  FADD R213, RZ, R190 ;  /* 0x000000beffd57221 */ /* 0x000fc20000000000 */
[----:B------:R-:W-:Y:S01]  /*3d20*/  FADD R212, RZ, R191 ;  /* 0x000000bfffd47221 */ /* 0x000fe20000000000 */
[----:B------:R-:W-:-:S01]  /*3d30*/  FADD R211, RZ, R176 ;  /* 0x000000b0ffd37221 */ /* 0x000fc20000000000 */
[----:B------:R-:W-:Y:S01]  /*3d40*/  FADD R210, RZ, R177 ;  /* 0x000000b1ffd27221 */ /* 0x000fe20000000000 */
[----:B------:R1:W-:Y:S01]  /*3d50*/  STL [R1], R227 ;  /* 0x000000e301007387 */ /* 0x0003e20000100800 */
        /* <DEDUP_REMOVED lines=37> */
[----:B-1----:R-:W-:-:S05]  /*3fb0*/  FADD R227, RZ, R150 ;  /* 0x00000096ffe37221 */ /* 0x002fca0000000000 */
[----:B------:R1:W-:Y:S02]  /*3fc0*/  STL [R1+0xc], R227 ;  /* 0x00000ce301007387 */ /* 0x0003e40000100800 */
        /* <DEDUP_REMOVED lines=241> */
[----:B------:R1:W-:Y:S04]  /*4ee0*/  STL [R1+0x1f0], R227 ;  /* 0x0001f0e301007387 */ /* 0x0003e80000100800 */
[----:B-1----:R1:W5:Y:S01]  /*4ef0*/  LDL.LU R227, [R1+0x220] ;  /* 0x0002200001e37983 */ /* 0x0023620000300800 */
[----:B------:R-:W-:-:S05]  /*4f00*/  UMOV UR56, URZ ;  /* 0x0000003f00387c82 */ /* 0x000fca0008000000 */
.L_x_23:
[----:B------:R2:W-:Y:S04]  /*4f10*/  STL [R1+0x224], R2 ;  /* 0x0002240201007387 */ /* 0x0005e80000100800 */
[----:B--2---:R-:W2:Y:S04]  /*4f20*/  LDL R2, [R1+0x204] ;  /* 0x0002040001027983 */ /* 0x004ea80000100800 */
[----:B------:R4:W-:Y:S04]  /*4f30*/  STL [R1+0x220], R0 ;  /* 0x0002200001007387 */ /* 0x0009e80000100800 */
[----:B----4-:R-:W4:Y:S01]  /*4f40*/  LDL R0, [R1+0x20c] ;  /* 0x00020c0001007983 */ /* 0x010f220000100800 */
[----:B--2---:R-:W-:-:S03]  /*4f50*/  R2UR UR7, R2 ;  /* 0x00000000020772ca */ /* 0x004fc600000e0000 */
[----:B------:R2:W5:Y:S01]  /*4f60*/  LDL.LU R2, [R1+0x224] ;  /* 0x0002240001027983 */ /* 0x0005620000300800 */
[----:B----4-:R-:W-:-:S03]  /*4f70*/  R2UR UR8, R0 ;  /* 0x00000000000872ca */ /* 0x010fc600000e0000 */
[----:B------:R2:W5:Y:S06]  /*4f80*/  LDL.LU R0, [R1+0x220] ;  /* 0x0002200001007983 */ /* 0x00056c0000300800 */
[----:B------:R-:W-:-:S04]  /*4f90*/  UIADD3 UR54, UR7, 0x1, URZ ;  /* 0x0000000107367890 */ /* 0x000fc8000fffe03f */
[----:B------:R-:W-:-:S04]  /*4fa0*/  UISETP.NE.AND UP0, UPT, UR54, 0x9, UPT ;  /* 0x000000093600788c */ /* 0x000fc8000bf05270 */
[----:B------:R-:W-:Y:S02]  /*4fb0*/  USEL UR7, URZ, 0x1, UP0 ;  /* 0x000000013f077887 */ /* 0x000fe40008000000 */
[----:B------:R-:W-:Y:S02]  /*4fc0*/  USEL UR54, UR54, URZ, UP0 ;  /* 0x0000003f36367287 */ /* 0x000fe40008000000 */
[----:B------:R-:W-:-:S06]  /*4fd0*/  ULOP3.LUT UR7, UR8, UR7, URZ, 0x3c, !UPT ;  /* 0x0000000708077292 */ /* 0x000fcc000f8e3c3f */
[----:B------:R-:W-:Y:S01]  /*4fe0*/  IMAD.U32 R228, RZ, RZ, UR7 ;  /* 0x00000007ffe47e24 */ /* 0x000fe2000f8e00ff */
[----:B--2---:R-:W-:-:S06]  /*4ff0*/  UMOV UR7, 0x1 ;  /* 0x0000000100077882 */ /* 0x004fcc0000000000 */
.L_x_18:
[----:B-----5:R2:W-:Y:S04]  /*5000*/  STL [R1+0x220], R0 ;  /* 0x0002200001007387 */ /* 0x0205e80000100800 */
[----:B--2---:R-:W2:Y:S02]  /*5010*/  LDL R0, [R1+0x214] ;  /* 0x0002140001007983 */ /* 0x004ea40000100800 */
[----:B--2---:R-:W-:Y:S02]  /*5020*/  R2UR UR9, R0 ;  /* 0x00000000000972ca */ /* 0x004fe400000e0000 */
[----:B------:R2:W5:Y:S11]  /*5030*/  LDL.LU R0, [R1+0x220] ;  /* 0x0002200001007983 */ /* 0x0005760000300800 */
[----:B------:R-:W-:-:S04]  /*5040*/  UISETP.LT.AND UP0, UPT, UR9, 0x1, UPT ;  /* 0x000000010900788c */ /* 0x000fc8000bf01270 */
[----:B------:R-:W-:-:S04]  /*5050*/  USEL UR8, UR9, 0x1, UP0 ;  /* 0x0000000109087887 */ /* 0x000fc80008000000 */
[----:B------:R-:W-:-:S04]  /*5060*/  UIADD3 UR58, UR9, -UR8, URZ ;  /* 0x80000008093a7290 */ /* 0x000fc8000fffe03f */
[----:B------:R-:W-:-:S06]  /*5070*/  UISETP.GE.AND UP0, UPT, UR58, 0x1, UPT ;  /* 0x000000013a00788c */ /* 0x000fcc000bf06270 */
[----:B------:R-:W-:-:S13]  /*5080*/  PLOP3.LUT P0, PT, PT, PT, UP0, 0x80, 0x0 ;  /* 0x000000000000781c */ /* 0x000fda0003f0f008 */
[----:B--2---:R-:W-:Y:S05]  /*5090*/  @!P0 BRA `(.L_x_24) ;  /* 0x0000002c00308947 */ /* 0x004fea0003800000 */
[----:B-----5:R2:W-:Y:S04]  /*50a0*/  STL [R1+0x220], R0 ;  /* 0x0002200001007387 */ /* 0x0205e80000100800 */
[----:B--2---:R-:W2:Y:S02]  /*50b0*/  LDL R0, [R1+0x204] ;  /* 0x0002040001007983 */ /* 0x004ea40000100800 */
[----:B--2---:R-:W-:Y:S02]  /*50c0*/  R2UR UR57, R0 ;  /* 0x00000000003972ca */ /* 0x004fe400000e0000 */
[----:B------:R2:W5:-:S13]  /*50d0*/  LDL.LU R0, [R1+0x220] ;  /* 0x0002200001007983 */ /* 0x00055a0000300800 */
.L_x_32:
[----:B------:R-:W-:-:S06]  /*50e0*/  UISETP.NE.AND UP0, UPT, UR60, 0x3, UPT ;  /* 0x000000033c00788c */ /* 0x000fcc000bf05270 */
[----:B------:R-:W-:-:S13]  /*50f0*/  PLOP3.LUT P1, PT, PT, PT, UP0, 0x80, 0x0 ;  /* 0x000000000000781c */ /* 0x000fda0003f2f008 */
[----:B-----5:R-:W-:Y:S05]  /*5100*/  @!P1 BRA `(.L_x_25) ;  /* 0x0000000000049947 */ /* 0x020fea0003800000 */
[----:B------:R-:W-:Y:S01]  /*5110*/  BPT.TRAP 0x1 ;  /* 0x000000040000795c */ /* 0x000fe20000300000 */
.L_x_25:
[----:B------:R-:W4:Y:S01]  /*5120*/  S2UR UR8, SR_CgaCtaId ;  /* 0x00000000000879c3 */ /* 0x000f220000008800 */
[----:B------:R-:W-:Y:S01]  /*5130*/  UMOV UR55, 0x400 ;  /* 0x0000040000377882 */ /* 0x000fe20000000000 */
[----:B------:R-:W-:Y:S01]  /*5140*/  SHF.L.U32 R229, R228, 0x1f, RZ ;  /* 0x0000001fe4e57819 */ /* 0x000fe200000006ff */
[----:B----4-:R-:W-:-:S04]  /*5150*/  ULEA UR55, UR8, UR55, 0x18 ;  /* 0x0000003708377291 */ /* 0x010fc8000f8ec03f */
[----:B------:R-:W-:-:S09]  /*5160*/  ULEA UR8, UR54, UR55, 0x3 ;  /* 0x0000003736087291 */ /* 0x000fd2000f8e183f */
[----:B------:R4:W0:Y:S01]  /*5170*/  SYNCS.PHASECHK.TRANS64.TRYWAIT P0, [UR8], R229 ;  /* 0x000000e5ff0075a7 */ /* 0x0008220008000148 */
[----:B------:R-:W-:Y:S05]  /*5180*/  @!P1 BRA `(.L_x_26) ;  /* 0x0000000000049947 */ /* 0x000fea0003800000 */
[----:B------:R-:W-:Y:S01]  /*5190*/  BPT.TRAP 0x1 ;  /* 0x000000040000795c */ /* 0x000fe20000300000 */
.L_x_26:
[----:B0-----:R-:W-:Y:S05]  /*51a0*/  @P0 BRA `(.L_x_27) ;  /* 0x0000000000080947 */ /* 0x001fea0003800000 */
[----:B------:R-:W0:Y:S02]  /*51b0*/  SYNCS.PHASECHK.TRANS64.TRYWAIT P0, [UR8], R229 ;  /* 0x000000e5ff0075a7 */ /* 0x000e240008000148 */
[----:B0-----:R-:W-:Y:S05]  /*51c0*/  @!P0 BRA `(.L_x_28) ;  /* 0x0000014000688947 */ /* 0x001fea0003800000 */
.L_x_27:
[----:B------:R-:W-:Y:S01]  /*51d0*/  UIADD3 UR8, UR55, 0x1b180, URZ ;  /* 0x0001b18037087890 */ /* 0x000fe2000fffe03f */
[----:B------:R-:W-:Y:S01]  /*51e0*/  WARPGROUP.ARRIVE ;  /* 0x00000000000079c5 */ /* 0x000fe20000000000 */
[----:B------:R-:W-:Y:S02]  /*51f0*/  UISETP.NE.AND UP0, UPT, UR6, URZ, UPT ;  /* 0x0000003f0600728c */ /* 0x000fe4000bf05270 */
[----:B------:R-:W-:Y:S02]  /*5200*/  USHF.R.U32.HI UR8, URZ, 0x4, UR8 ;  /* 0x000000043f087899 */ /* 0x000fe40008011608 */
[----:B------:R-:W-:Y:S02]  /*5210*/  USEL UR7, UR7, URZ, !UP0 ;  /* 0x0000003f07077287 */ /* 0x000fe4000c000000 */
[----:B------:R-:W-:Y:S02]  /*5220*/  ULOP3.LUT UR8, UR8, 0x3fff, URZ, 0xc0, !UPT ;  /* 0x00003fff08087892 */ /* 0x000fe4000f8ec03f */
[----:B------:R-:W-:-:S02]  /*5230*/  ULOP3.LUT UR6, UR59, 0x10000, URZ, 0xfc, !UPT ;  /* 0x000100003b067892 */ /* 0x000fc4000f8efc3f */
[----:B------:R-:W-:Y:S02]  /*5240*/  ULOP3.LUT UR8, UR8, 0x10000, URZ, 0xfc, !UPT ;  /* 0x0001000008087892 */ /* 0x000fe4000f8efc3f */
[----:B------:R-:W-:Y:S02]  /*5250*/  UISETP.NE.U32.AND UP0, UPT, UR7, URZ, UPT ;  /* 0x0000003f0700728c */ /* 0x000fe4000bf05070 */
[----:B------:R-:W-:Y:S02]  /*5260*/  UIMAD UR7, UR54, 0x300, UR6 ;  /* 0x00000300360778a4 */ /* 0x000fe4000f8e0206 */
[----:B------:R-:W-:Y:S01]  /*5270*/  UIMAD UR6, UR54, 0x2c0, UR8 ;  /* 0x000002c0360678a4 */ /* 0x000fe2000f8e0208 */
[----:B------:R-:W-:Y:S01]  /*5280*/  UMOV UR37, 0x80000020 ;  /* 0x8000002000257882 */ /* 0x000fe20000000000 */
[----:B------:R-:W-:Y:S02]  /*5290*/  UMOV UR39, 0x80000020 ;  /* 0x8000002000277882 */ /* 0x000fe40000000000 */
[----:B------:R-:W-:-:S02]  /*52a0*/  UIADD3 UR34, UR6, 0x40, URZ ;  /* 0x0000004006227890 */ /* 0x000fc4000fffe03f */
[----:B------:R-:W-:Y:S02]  /*52b0*/  UIADD3 UR26, UR6, 0x80, URZ ;  /* 0x00000080061a7890 */ /* 0x000fe4000fffe03f */
[----:B------:R-:W-:Y:S02]  /*52c0*/  UIADD3 UR18, UR6, 0xc0, URZ ;  /* 0x000000c006127890 */ /* 0x000fe4000fffe03f */
[----:B------:R-:W-:Y:S02]  /*52d0*/  UIADD3 UR10, UR6, 0x100, URZ ;  /* 0x00000100060a7890 */ /* 0x000fe4000fffe03f */
[----:B------:R-:W-:Y:S01]  /*52e0*/  UIADD3 UR42, UR6, 0x140, URZ ;  /* 0x00000140062a7890 */ /* 0x000fe2000fffe03f */
[----:B------:R-:W-:Y:S01]  /*52f0*/  UMOV UR36, UR7 ;  /* 0x0000000700247c82 */ /* 0x000fe20008000000 */
[----:B------:R-:W-:Y:S02]  /*5300*/  UIADD3 UR22, UR6, 0x180, URZ ;  /* 0x0000018006167890 */ /* 0x000fe4000fffe03f */
[----:B------:R-:W-:Y:S01]  /*5310*/  UMOV UR38, UR6 ;  /* 0x0000000600267c82 */ /* 0x000fe20008000000 */
[----:B------:R-:W-:Y:S01]  /*5320*/  UIADD3 UR46, UR6, 0x1c0, URZ ;  /* 0x000001c0062e7890 */ /* 0x000fe2000fffe03f */
[----:B------:R-:W-:Y:S01]  /*5330*/  QGMMA.64x16x32.F32.E4M3.E4M3 R192, gdesc[UR36], R192, UP0 ;  /* 0x0020000024c079f3 */ /* 0x000fe2000bf008c0 */
[----:B------:R-:W-:Y:S01]  /*5340*/  UMOV UR32, UR36 ;  /* 0x0000002400207c82 */ /* 0x000fe20008000000 */
[----:B------:R-:W-:Y:S01]  /*5350*/  UMOV UR33, UR37 ;  /* 0x0000002500217c82 */ /* 0x000fe20008000000 */
[----:B------:R-:W-:Y:S01]  /*5360*/  UMOV UR35, 0x80000020 ;  /* 0x8000002000237882 */ /* 0x000fe20000000000 */
        /* <DEDUP_REMOVED lines=40> */
[----:B------:R-:W-:Y:S01]  /*55f0*/  UIADD3 UR16, UR7, 0x2, URZ ;  /* 0x0000000207107890 */ /* 0x000fe2000fffe03f */
[----:B------:R-:W-:-:S02]  /*5600*/  UMOV UR17, 0x80000020 ;  /* 0x8000002000117882 */ /* 0x000fc40000000000 */
[----:B------:R-:W-:Y:S01]  /*5610*/  QGMMA.64x16x32.F32.E4M3.E4M3 R32, gdesc[UR48], R32, UP0 ;  /* 0x00200000302079f3 */ /* 0x000fe2000bf00820 */
[----:B------:R-:W-:Y:S01]  /*5620*/  UMOV UR48, UR61 ;  /* 0x0000003d00307c82 */ /* 0x000fe20008000000 */
[----:B------:R-:W-:Y:S01]  /*5630*/  UMOV UR49, 0x80000020 ;  /* 0x8000002000317882 */ /* 0x000fe20000000000 */
[----:B------:R-:W-:Y:S01]  /*5640*/  UMOV UR28, UR48 ;  /* 0x00000030001c7c82 */ /* 0x000fe20008000000 */
[----:B------:R-:W-:Y:S01]  /*5650*/  UMOV UR29, UR49 ;  /* 0x00000031001d7c82 */ /* 0x000fe20008000000 */
[----:B------:R-:W-:Y:S01]  /*5660*/  QGMMA.64x16x32.F32.E4M3.E4M3 R24, gdesc[UR48], R24, UP0 ;  /* 0x00200000301879f3 */ /* 0x000fe2000bf00818 */
[----:B------:R-:W-:Y:S01]  /*5670*/  UMOV UR12, UR48 ;  /* 0x00000030000c7c82 */ /* 0x000fe20008000000 */
        /* <DEDUP_REMOVED lines=28> */
[----:B------:R-:W-:-:S02]  /*5840*/  UIADD3 UR18, UR6, 0x2, URZ ;  /* 0x0000000206127890 */ /* 0x000fc4000fffe03f */
[----:B------:R-:W-:Y:S01]  /*5850*/  QGMMA.64x16x32.F32.E4M3.E4M3 R152, gdesc[UR24], R152, UP0 ;  /* 0x00200000189879f3 */ /* 0x000fe2000bf00898 */
[----:B------:R-:W-:Y:S02]  /*5860*/  UIADD3 UR30, UR6, 0x42, URZ ;  /* 0x00000042061e7890 */ /* 0x000fe4000fffe03f */
[----:B------:R-:W-:Y:S01]  /*5870*/  UIADD3 UR38, UR6, 0x82, URZ ;  /* 0x0000008206267890 */ /* 0x000fe2000fffe03f */
[----:B------:R-:W-:Y:S01]  /*5880*/  QGMMA.64x16x32.F32.E4M3.E4M3 R168, gdesc[UR32], R168, UP0 ;  /* 0x0020000020a879f3 */ /* 0x000fe2000bf008a8 */
[----:B------:R-:W-:Y:S02]  /*5890*/  UIADD3 UR10, UR6, 0xc2, URZ ;  /* 0x000000c2060a7890 */ /* 0x000fe4000fffe03f */
[----:B------:R-:W-:Y:S01]  /*58a0*/  UIADD3 UR42, UR6, 0x102, URZ ;  /* 0x00000102062a7890 */ /* 0x000fe2000fffe03f */
[----:B------:R-:W-:Y:S01]  /*58b0*/  QGMMA.64x16x32.F32.E4M3.E4M3 R184, gdesc[UR20], R184, UP0 ;  /* 0x0020000014b879f3 */ /* 0x000fe2000bf008b8 */
[----:B------:R-:W-:Y:S02]  /*58c0*/  UIADD3 UR14, UR6, 0x142, URZ ;  /* 0x00000142060e7890 */ /* 0x000fe4000fffe03f */
[----:B------:R-:W-:Y:S01]  /*58d0*/  UIADD3 UR46, UR6, 0x182, URZ ;  /* 0x00000182062e7890 */ /* 0x000fe2000fffe03f */
[----:B------:R-:W-:Y:S01]  /*58e0*/  UMOV UR19, 0x80000020 ;  /* 0x8000002000137882 */ /* 0x000fe20000000000 */
[----:B------:R-:W-:Y:S01]  /*58f0*/  UIADD3 UR26, UR6, 0x1c2, URZ ;  /* 0x000001c2061a7890 */ /* 0x000fe2000fffe03f */
[----:B------:R-:W-:Y:S01]  /*5900*/  QGMMA.64x16x32.F32.E4M3.E4M3 R192, gdesc[UR16], R192 ;  /* 0x0020000010c079f3 */ /* 0x000fe200087008c0 */
[----:B------:R-:W-:Y:S01]  /*5910*/  UMOV UR28, UR16 ;  /* 0x00000010001c7c82 */ /* 0x000fe20008000000 */
[----:B------:R-:W-:Y:S01]  /*5920*/  UMOV UR29, UR17 ;  /* 0x00000011001d7c82 */ /* 0x000fe20008000000 */
        /* <DEDUP_REMOVED lines=16> */
[----:B------:R-:W-:Y:S01]  /*5a30*/  UMOV UR12, UR16 ;  /* 0x00000010000c7c82 */ /* 0x000fe20008000000 */
[----:B------:R-:W-:Y:S01]  /*5a40*/  UMOV UR13, UR17 ;  /* 0x00000011000d7c82 */ /* 0x000fe20008000000 */
[----:B------:R-:W-:Y:S01]  /*5a50*/  UMOV UR15, 0x80000020 ;  /* 0x80000020000f7882 */ /* 0x000fe20000000000 */
[----:B------:R-:W-:Y:S01]  /*5a60*/  UMOV UR44, UR16 ;  /* 0x00000010002c7c82 */ /* 0x000fe20008000000 */
[----:B------:R-:W-:Y:S01]  /*5a70*/  UMOV UR45, UR17 ;  /* 0x00000011002d7c82 */ /* 0x000fe20008000000 */
[----:B------:R-:W-:Y:S01]  /*5a80*/  QGMMA.64x16x32.F32.E4M3.E4M3 R128, gdesc[UR40], R128 ;  /* 0x00200000288079f3 */ /* 0x000fe20008700880 */
[----:B------:R-:W-:Y:S01]  /*5a90*/  UMOV UR47, 0x80000020 ;  /* 0x80000020002f7882 */ /* 0x000fe20000000000 */
[----:B------:R-:W-:Y:S01]  /*5aa0*/  UIADD3 UR7, UR7, 0x202, URZ ;  /* 0x0000020207077890 */ /* 0x000fe2000fffe03f */
[----:B------:R-:W-:Y:S01]  /*5ab0*/  UMOV UR24, UR16 ;  /* 0x0000001000187c82 */ /* 0x000fe20008000000 */
[----:B------:R-:W-:Y:S01]  /*5ac0*/  UMOV UR25, UR17 ;  /* 0x0000001100197c82 */ /* 0x000fe20008000000 */
[----:B------:R-:W-:Y:S01]  /*5ad0*/  QGMMA.64x16x32.F32.E4M3.E4M3 R112, gdesc[UR12], R112 ;  /* 0x002000000c7079f3 */ /* 0x000fe20008700870 */
[----:B------:R-:W-:Y:S01]  /*5ae0*/  UMOV UR27, 0x80000020 ;  /* 0x80000020001b7882 */ /* 0x000fe20000000000 */
        /* <DEDUP_REMOVED lines=12> */
[----:B------:R-:W-:-:S02]  /*5bb0*/  UIADD3 UR56, UR56, 0x2, URZ ;  /* 0x0000000238387890 */ /* 0x000fc4000fffe03f */
[----:B------:R-:W-:Y:S01]  /*5bc0*/  QGMMA.64x16x32.F32.E4M3.E4M3 R48, gdesc[UR20], R48 ;  /* 0x00200000143079f3 */ /* 0x000fe20008700830 */
[----:B------:R-:W-:Y:S02]  /*5bd0*/  ULDC UR61, c[0x0][0x50c] ;  /* 0x00014300003d7ab9 */ /* 0x000fe40000000800 */
[----:B------:R-:W-:Y:S01]  /*5be0*/  UISETP.NE.AND UP0, UPT, UR56, UR61, UPT ;  /* 0x0000003d3800728c */ /* 0x000fe2000bf05270 */
[----:B------:R-:W-:Y:S01]  /*5bf0*/  QGMMA.64x16x32.F32.E4M3.E4M3 R32, gdesc[UR48], R32 ;  /* 0x00200000302079f3 */ /* 0x000fe20008700820 */
[----:B------:R-:W-:Y:S01]  /*5c00*/  UMOV UR48, UR7 ;  /* 0x0000000700307c82 */ /* 0x000fe20008000000 */
[----:B------:R-:W-:Y:S01]  /*5c10*/  UMOV UR49, 0x80000020 ;  /* 0x8000002000317882 */ /* 0x000fe20000000000 */
[----:B------:R-:W-:Y:S01]  /*5c20*/  UMOV UR20, UR48 ;  /* 0x0000003000147c82 */ /* 0x000fe20008000000 */
[----:B------:R-:W-:Y:S01]  /*5c30*/  UMOV UR21, UR49 ;  /* 0x0000003100157c82 */ /* 0x000fe20008000000 */
[----:B------:R-:W-:Y:S01]  /*5c40*/  QGMMA.64x16x32.F32.E4M3.E4M3 R24, gdesc[UR48], R24 ;  /* 0x00200000301879f3 */ /* 0x000fe20008700818 */
[----:B------:R-:W-:Y:S01]  /*5c50*/  UMOV UR32, UR48 ;  /* 0x0000003000207c82 */ /* 0x000fe20008000000 */
        /* <DEDUP_REMOVED lines=23> */
[----:B------:R-:W-:-:S03]  /*5dd0*/  USEL UR6, URZ, 0x1, UP0 ;  /* 0x000000013f067887 */ /* 0x000fc60008000000 */
[----:B------:R-:W-:Y:S03]  /*5de0*/  QGMMA.64x16x32.F32.E4M3.E4M3 R136, gdesc[UR8], R136 ;  /* 0x00200000088879f3 */ /* 0x000fe60008700888 */
[----:B------:R-:W-:Y:S01]  /*5df0*/  ISETP.NE.AND P0, PT, RZ, UR6, PT ;  /* 0x00000006ff007c0c */ /* 0x000fe2000bf05270 */
[----:B------:R-:W-:Y:S04]  /*5e00*/  QGMMA.64x16x32.F32.E4M3.E4M3 R152, gdesc[UR36], R152 ;  /* 0x00200000249879f3 */ /* 0x000fe80008700898 */
[----:B------:R-:W-:Y:S04]  /*5e10*/  QGMMA.64x16x32.F32.E4M3.E4M3 R168, gdesc[UR28], R168 ;  /* 0x002000001ca879f3 */ /* 0x000fe800087008a8 */
[----:B------:R-:W-:Y:S03]  /*5e20*/  QGMMA.64x16x32.F32.E4M3.E4M3 R184, gdesc[UR16], R184, gsb0 ;  /* 0x0020000010b879f3 */ /* 0x000fe600080008b8 */
[----:B------:R-:W-:-:S02]  /*5e30*/  WARPGROUP.DEPBAR.LE gsb0, 0x1 ;  /* 0x00008000000079c5 */ /* 0x000fc40000010100 */
[----:B------:R-:W-:Y:S05]  /*5e40*/  @!P0 BRA `(.L_x_29) ;  /* 0x0000001c00388947 */ /* 0x000fea0003800000 */
[----:B------:R-:W-:Y:S02]  /*5e50*/  WARPGROUP.DEPBAR.LE gsb0, 0x0 ;  /* 0x00008000000079c5 */ /* 0x000fe40000010000 */
[----:B------:R-:W-:-:S01]  /*5e60*/  FADD R227, R192, R227 ;  /* 0x000000e3c0e37221 */ /* 0x000fc20000000000 */
[----:B------:R-:W-:Y:S01]  /*5e70*/  FADD R226, R193, R226 ;  /* 0x000000e2c1e27221 */ /* 0x000fe20000000000 */
[----:B------:R-:W-:-:S01]  /*5e80*/  FADD R225, R194, R225 ;  /* 0x000000e1c2e17221 */ /* 0x000fc20000000000 */
[----:B------:R-:W-:Y:S02]  /*5e90*/  FADD R224, R195, R224 ;  /* 0x000000e0c3e07221 */ /* 0x000fe40000000000 */
[----:B------:R0:W-:Y:S01]  /*5ea0*/  STL [R1+0x220], R227 ;  /* 0x000220e301007387 */ /* 0x0001e20000100800 */
[----:B------:R-:W-:-:S01]  /*5eb0*/  FADD R223, R196, R223 ;  /* 0x000000dfc4df7221 */ /* 0x000fc20000000000 */
[----:B------:R-:W-:Y:S02]  /*5ec0*/  FADD R222, R197, R222 ;  /* 0x000000dec5de7221 */ /* 0x000fe40000000000 */
[----:B0-----:R-:W2:Y:S04]  /*5ed0*/  LDL.LU R227, [R1+0x14] ;  /* 0x0000140001e37983 */ /* 0x001ea80000300800 */
[----:B------:R0:W-:Y:S04]  /*5ee0*/  STL [R1+0x224], R226 ;  /* 0x000224e201007387 */ /* 0x0001e80000100800 */
[----:B0-----:R-:W3:Y:S04]  /*5ef0*/  LDL.LU R226, [R1+0x10] ;  /* 0x0000100001e27983 */ /* 0x001ee80000300800 */
[----:B------:R0:W-:Y:S04]  /*5f00*/  STL [R1+0x228], R225 ;  /* 0x000228e101007387 */ /* 0x0001e80000100800 */
[----:B0-----:R-:W4:Y:S04]  /*5f10*/  LDL.LU R225, [R1+0xc] ;  /* 0x00000c0001e17983 */ /* 0x001f280000300800 */
[----:B------:R0:W-:Y:S04]  /*5f20*/  STL [R1+0x22c], R224 ;  /* 0x00022ce001007387 */ /* 0x0001e80000100800 */
[----:B0-----:R-:W4:Y:S04]  /*5f30*/  LDL.LU R224, [R1+0x8] ;  /* 0x0000080001e07983 */ /* 0x001f280000300800 */
[----:B------:R0:W-:Y:S04]  /*5f40*/  STL [R1+0x230], R223 ;  /* 0x000230df01007387 */ /* 0x0001e80000100800 */
[----:B0-----:R-:W4:Y:S04]  /*5f50*/  LDL.LU R223, [R1+0x4] ;  /* 0x0000040001df7983 */ /* 0x001f280000300800 */
[----:B------:R0:W-:Y:S04]  /*5f60*/  STL [R1+0x234], R222 ;  /* 0x000234de01007387 */ /* 0x0001e80000100800 */
[----:B0-----:R-:W4:Y:S01]  /*5f70*/  LDL.LU R222, [R1] ;  /* 0x0000000001de7983 */ /* 0x001f220000300800 */
[----:B------:R-:W-:-:S01]  /*5f80*/  FADD R221, R198, R221 ;  /* 0x000000ddc6dd7221 */ /* 0x000fc20000000000 */
[----:B------:R-:W-:Y:S01]  /*5f90*/  FADD R220, R199, R220 ;  /* 0x000000dcc7dc7221 */ /* 0x000fe20000000000 */
[----:B------:R-:W-:-:S01]  /*5fa0*/  FADD R219, R184, R219 ;  /* 0x000000dbb8db7221 */ /* 0x000fc20000000000 */
[----:B------:R-:W-:Y:S01]  /*5fb0*/  FADD R218, R185, R218 ;  /* 0x000000dab9da7221 */ /* 0x000fe20000000000 */
[----:B------:R-:W-:-:S01]  /*5fc0*/  FADD R217, R186, R217 ;  /* 0x000000d9bad97221 */ /* 0x000fc20000000000 */
[----:B------:R-:W-:Y:S01]  /*5fd0*/  STL [R1+0x238], R221 ;  /* 0x000238dd01007387 */ /* 0x000fe20000100800 */
        /* <DEDUP_REMOVED lines=43> */
[----:B------:R-:W-:Y:S01]  /*6290*/  FADD R7, R156, R7 ;  /* 0x000000079c077221 */ /* 0x000fe20000000000 */
[----:B------:R-:W-:-:S01]  /*62a0*/  FADD R6, R157, R6 ;  /* 0x000000069d067221 */ /* 0x000fc20000000000 */
[----:B------:R-:W-:Y:S01]  /*62b0*/  FADD R5, R158, R5 ;  /* 0x000000059e057221 */ /* 0x000fe20000000000 */
[----:B------:R-:W-:-:S01]  /*62c0*/  FADD R4, R159, R4 ;  /* 0x000000049f047221 */ /* 0x000fc20000000000 */
[----:B------:R-:W-:Y:S01]  /*62d0*/  FADD R3, R144, R3 ;  /* 0x0000000390037221 */ /* 0x000fe20000000000 */
[----:B------:R-:W-:-:S01]  /*62e0*/  FADD R2, R145, R2 ;  /* 0x0000000291027221 */ /* 0x000fc20000000000 */
[----:B-----5:R-:W-:Y:S01]  /*62f0*/  FADD R0, R146, R0 ;  /* 0x0000000092007221 */ /* 0x020fe20000000000 */
[----:B--2---:R-:W-:-:S01]  /*6300*/  FADD R227, R136, R227 ;  /* 0x000000e388e37221 */ /* 0x004fc20000000000 */
[----:B---3--:R-:W-:Y:S01]  /*6310*/  FADD R226, R151, R226 ;  /* 0x000000e297e27221 */ /* 0x008fe20000000000 */
[----:B----4-:R-:W-:-:S01]  /*6320*/  FADD R225, R150, R225 ;  /* 0x000000e196e17221 */ /* 0x010fc20000000000 */
[----:B------:R-:W-:Y:S01]  /*6330*/  FADD R224, R149, R224 ;  /* 0x000000e095e07221 */ /* 0x000fe20000000000 */
[----:B------:R-:W-:-:S01]  /*6340*/  FADD R223, R148, R223 ;  /* 0x000000df94df7221 */ /* 0x000fc20000000000 */
[----:B------:R-:W-:-:S05]  /*6350*/  FADD R222, R147, R222 ;  /* 0x000000de93de7221 */ /* 0x000fca0000000000 */
[----:B------:R-:W-:Y:S04]  /*6360*/  STL [R1], R222 ;  /* 0x000000de01007387 */ /* 0x000fe80000100800 */
[----:B------:R-:W-:Y:S04]  /*6370*/  STL [R1+0x4], R223 ;  /* 0x000004df01007387 */ /* 0x000fe80000100800 */
[----:B------:R-:W-:Y:S04]  /*6380*/  STL [R1+0x8], R224 ;  /* 0x000008e001007387 */ /* 0x000fe80000100800 */
[----:B------:R0:W-:Y:S04]  /*6390*/  STL [R1+0x14], R227 ;  /* 0x000014e301007387 */ /* 0x0001e80000100800 */
[----:B------:R-:W-:Y:S04]  /*63a0*/  STL [R1+0xc], R225 ;  /* 0x00000ce101007387 */ /* 0x000fe80000100800 */
[----:B0-----:R-:W2:Y:S04]  /*63b0*/  LDL.LU R227, [R1+0x18] ;  /* 0x0000180001e37983 */ /* 0x001ea80000300800 */
[----:B------:R0:W-:Y:S04]  /*63c0*/  STL [R1+0x10], R226 ;  /* 0x000010e201007387 */ /* 0x0001e80000100800 */
[----:B0-----:R-:W3:Y:S04]  /*63d0*/  LDL.LU R226, [R1+0x1c] ;  /* 0x00001c0001e27983 */ /* 0x001ee80000300800 */
[----:B------:R-:W4:Y:S04]  /*63e0*/  LDL.LU R225, [R1+0x20] ;  /* 0x0000200001e17983 */ /* 0x000f280000300800 */
        /* <DEDUP_REMOVED lines=13> */
[----:B------:R-:W4:Y:S01]  /*64c0*/  LDL.LU R211, [R1+0x58] ;  /* 0x0000580001d37983 */ /* 0x000f220000300800 */
[----:B--2---:R-:W-:-:S05]  /*64d0*/  FADD R227, R137, R227 ;  /* 0x000000e389e37221 */ /* 0x004fca0000000000 */
[----:B------:R0:W-:Y:S01]  /*64e0*/  STL [R1+0x18], R227 ;  /* 0x000018e301007387 */ /* 0x0001e20000100800 */
[----:B---3--:R-:W-:-:S01]  /*64f0*/  FADD R226, R138, R226 ;  /* 0x000000e28ae27221 */ /* 0x008fc20000000000 */
[----:B----4-:R-:W-:-:S04]  /*6500*/  FADD R225, R139, R225 ;  /* 0x000000e18be17221 */ /* 0x010fc80000000000 */
[----:B------:R2:W-:Y:S01]  /*6510*/  STL [R1+0x1c], R226 ;  /* 0x00001ce201007387 */ /* 0x0005e20000100800 */
[----:B------:R-:W-:-:S03]  /*6520*/  FADD R224, R140, R224 ;  /* 0x000000e08ce07221 */ /* 0x000fc60000000000 */
        /* <DEDUP_REMOVED lines=24> */
[----:B0-----:R-:W4:Y:S01]  /*66b0*/  LDL.LU R227, [R1+0x5c] ;  /* 0x00005c0001e37983 */ /* 0x001f220000300800 */
[----:B------:R-:W-:-:S03]  /*66c0*/  FADD R211, R121, R211 ;  /* 0x000000d379d37221 */ /* 0x000fc60000000000 */
[----:B------:R0:W-:Y:S04]  /*66d0*/  STL [R1+0x50], R213 ;  /* 0x000050d501007387 */ /* 0x0001e80000100800 */
[----:B--2---:R-:W2:Y:S04]  /*66e0*/  LDL.LU R226, [R1+0x60] ;  /* 0x0000600001e27983 */ /* 0x004ea80000300800 */
[----:B------:R0:W-:Y:S04]  /*66f0*/  STL [R1+0x54], R212 ;  /* 0x000054d401007387 */ /* 0x0001e80000100800 */
[----:B---3--:R-:W3:Y:S04]  /*6700*/  LDL.LU R225, [R1+0x64] ;  /* 0x0000640001e17983 */ /* 0x008ee80000300800 */
[----:B------:R0:W-:Y:S04]  /*6710*/  STL [R1+0x58], R211 ;  /* 0x000058d301007387 */ /* 0x0001e80000100800 */
[----:B----4-:R-:W4:Y:S04]  /*6720*/  LDL.LU R224, [R1+0x68] ;  /* 0x0000680001e07983 */ /* 0x010f280000300800 */
[----:B-1----:R-:W4:Y:S04]  /*6730*/  LDL.LU R223, [R1+0x6c] ;  /* 0x00006c0001df7983 */ /* 0x002f280000300800 */
        /* <DEDUP_REMOVED lines=9> */
[----:B0-----:R-:W4:Y:S04]  /*67d0*/  LDL.LU R213, [R1+0x94] ;  /* 0x0000940001d57983 */ /* 0x001f280000300800 */
[----:B------:R-:W4:Y:S04]  /*67e0*/  LDL.LU R212, [R1+0x98] ;  /* 0x0000980001d47983 */ /* 0x000f280000300800 */
[----:B------:R-:W4:Y:S01]  /*67f0*/  LDL.LU R211, [R1+0x9c] ;  /* 0x00009c0001d37983 */ /* 0x000f220000300800 */
[----:B------:R-:W-:-:S01]  /*6800*/  FADD R227, R122, R227 ;  /* 0x000000e37ae37221 */ /* 0x000fc20000000000 */
[----:B--2---:R-:W-:-:S04]  /*6810*/  FADD R226, R123, R226 ;  /* 0x000000e27be27221 */ /* 0x004fc80000000000 */
[----:B------:R0:W-:Y:S01]  /*6820*/  STL [R1+0x5c], R227 ;  /* 0x00005ce301007387 */ /* 0x0001e20000100800 */
[----:B---3--:R-:W-:-:S03]  /*6830*/  FADD R225, R124, R225 ;  /* 0x000000e17ce17221 */ /* 0x008fc60000000000 */
[----:B------:R1:W-:Y:S01]  /*6840*/  STL [R1+0x60], R226 ;  /* 0x000060e201007387 */ /* 0x0003e20000100800 */
[----:B----4-:R-:W-:-:S03]  /*6850*/  FADD R224, R125, R224 ;  /* 0x000000e07de07221 */ /* 0x010fc60000000000 */
        /* <DEDUP_REMOVED lines=27> */
[----:B-1----:R-:W4:Y:S04]  /*6a10*/  LDL.LU R226, [R1+0xa4] ;  /* 0x0000a40001e27983 */ /* 0x002f280000300800 */
[----:B------:R1:W-:Y:S04]  /*6a20*/  STL [R1+0x98], R212 ;  /* 0x000098d401007387 */ /* 0x0003e80000100800 */
[----:B--2---:R-:W2:Y:S04]  /*6a30*/  LDL.LU R225, [R1+0xa8] ;  /* 0x0000a80001e17983 */ /* 0x004ea80000300800 */
[----:B------:R1:W-:Y:S04]  /*6a40*/  STL [R1+0x9c], R211 ;  /* 0x00009cd301007387 */ /* 0x0003e80000100800 */
[----:B---3--:R-:W3:Y:S04]  /*6a50*/  LDL.LU R224, [R1+0xac] ;  /* 0x0000ac0001e07983 */ /* 0x008ee80000300800 */
[----:B----4-:R-:W4:Y:S04]  /*6a60*/  LDL.LU R223, [R1+0xb0] ;  /* 0x0000b00001df7983 */ /* 0x010f280000300800 */
        /* <DEDUP_REMOVED lines=10> */
[----:B-1----:R-:W4:Y:S04]  /*6b10*/  LDL.LU R212, [R1+0xdc] ;  /* 0x0000dc0001d47983 */ /* 0x002f280000300800 */
[----:B------:R-:W4:Y:S01]  /*6b20*/  LDL.LU R211, [R1+0xe0] ;  /* 0x0000e00001d37983 */ /* 0x000f220000300800 */
[----:B------:R-:W-:-:S01]  /*6b30*/  FADD R227, R107, R227 ;  /* 0x000000e36be37221 */ /* 0x000fc20000000000 */
[----:B------:R-:W-:-:S04]  /*6b40*/  FADD R226, R108, R226 ;  /* 0x000000e26ce27221 */ /* 0x000fc80000000000 */
[----:B------:R0:W-:Y:S01]  /*6b50*/  STL [R1+0xa0], R227 ;  /* 0x0000a0e301007387 */ /* 0x0001e20000100800 */
[----:B--2---:R-:W-:-:S03]  /*6b60*/  FADD R225, R109, R225 ;  /* 0x000000e16de17221 */ /* 0x004fc60000000000 */
        /* <DEDUP_REMOVED lines=151> */
[----:B------:R-:W-:Y:S01]  /*74e0*/  STL [R1+0x16c], R227 ;  /* 0x00016ce301007387 */ /* 0x000fe20000100800 */
[----:B--2---:R-:W-:-:S03]  /*74f0*/  FADD R225, R48, R225 ;  /* 0x000000e130e17221 */ /* 0x004fc60000000000 */
[----:B------:R-:W-:Y:S01]  /*7500*/  STL [R1+0x170], R226 ;  /* 0x000170e201007387 */ /* 0x000fe20000100800 */
[----:B---3--:R-:W-:-:S03]  /*7510*/  FADD R224, R49, R224 ;  /* 0x000000e031e07221 */ /* 0x008fc60000000000 */
[----:B------:R-:W-:Y:S01]  /*7520*/  STL [R1+0x174], R225 ;  /* 0x000174e101007387 */ /* 0x000fe20000100800 */
[----:B----4-:R-:W-:-:S03]  /*7530*/  FADD R223, R50, R223 ;  /* 0x000000df32df7221 */ /* 0x010fc60000000000 */
[----:B------:R-:W-:Y:S01]  /*7540*/  STL [R1+0x178], R224 ;  /* 0x000178e001007387 */ /* 0x000fe20000100800 */
[----:B------:R-:W-:-:S03]  /*7550*/  FADD R222, R51, R222 ;  /* 0x000000de33de7221 */ /* 0x000fc60000000000 */
        /* <DEDUP_REMOVED lines=19> */
[----:B------:R-:W-:-:S01]  /*7690*/  FADD R212, R45, R212 ;  /* 0x000000d42dd47221 */ /* 0x000fc20000000000 */
[----:B------:R-:W-:-:S05]  /*76a0*/  FADD R211, R46, R211 ;  /* 0x000000d32ed37221 */ /* 0x000fca0000000000 */
        /* <DEDUP_REMOVED lines=22> */
[----:B---3--:R-:W-:-:S03]  /*7810*/  FADD R212, R32, R212 ;  /* 0x000000d420d47221 */ /* 0x008fc60000000000 */
[----:B0-----:R0:W5:Y:S01]  /*7820*/  LDL.LU R211, [R1+0x260] ;  /* 0x0002600001d37983 */ /* 0x0011620000300800 */
[----:B----4-:R-:W-:-:S03]  /*7830*/  FADD R213, R33, R213 ;  /* 0x000000d521d57221 */ /* 0x010fc60000000000 */
[----:B------:R1:W-:Y:S01]  /*7840*/  STL [R1+0x1b4], R212 ;  /* 0x0001b4d401007387 */ /* 0x0003e20000100800 */
[----:B------:R-:W-:-:S01]  /*7850*/  FADD R214, R34, R214 ;  /* 0x000000d622d67221 */ /* 0x000fc20000000000 */
[----:B------:R-:W-:Y:S02]  /*7860*/  FADD R215, R35, R215 ;  /* 0x000000d723d77221 */ /* 0x000fe40000000000 */
[----:B-1----:R0:W5:Y:S01]  /*7870*/  LDL.LU R212, [R1+0x25c] ;  /* 0x00025c0001d47983 */ /* 0x0021620000300800 */
[----:B------:R-:W-:-:S03]  /*7880*/  FADD R216, R36, R216 ;  /* 0x000000d824d87221 */ /* 0x000fc60000000000 */
[----:B------:R1:W-:Y:S01]  /*7890*/  STL [R1+0x1b8], R213 ;  /* 0x0001b8d501007387 */ /* 0x0003e20000100800 */
[----:B------:R-:W-:-:S01]  /*78a0*/  FADD R217, R37, R217 ;  /* 0x000000d925d97221 */ /* 0x000fc20000000000 */
[----:B------:R-:W-:Y:S02]  /*78b0*/  FADD R218, R38, R218 ;  /* 0x000000da26da7221 */ /* 0x000fe40000000000 */
[----:B-1----:R0:W5:Y:S04]  /*78c0*/  LDL.LU R213, [R1+0x258] ;  /* 0x0002580001d57983 */ /* 0x0021680000300800 */
[----:B------:R1:W-:Y:S01]  /*78d0*/  STL [R1+0x1bc], R214 ;  /* 0x0001bcd601007387 */ /* 0x0003e20000100800 */
[----:B------:R-:W-:-:S01]  /*78e0*/  FADD R219, R39, R219 ;  /* 0x000000db27db7221 */ /* 0x000fc20000000000 */
[----:B------:R-:W-:-:S02]  /*78f0*/  FADD R220, R24, R220 ;  /* 0x000000dc18dc7221 */ /* 0x000fc40000000000 */
[----:B-1----:R0:W5:Y:S04]  /*7900*/  LDL.LU R214, [R1+0x254] ;  /* 0x0002540001d67983 */ /* 0x0021680000300800 */
[----:B------:R1:W-:Y:S01]  /*7910*/  STL [R1+0x1c0], R215 ;  /* 0x0001c0d701007387 */ /* 0x0003e20000100800 */
[----:B------:R-:W-:-:S01]  /*7920*/  FADD R221, R25, R221 ;  /* 0x000000dd19dd7221 */ /* 0x000fc20000000000 */
[----:B------:R-:W-:Y:S02]  /*7930*/  FADD R222, R26, R222 ;  /* 0x000000de1ade7221 */ /* 0x000fe40000000000 */
[----:B-1----:R0:W5:Y:S04]  /*7940*/  LDL.LU R215, [R1+0x250] ;  /* 0x0002500001d77983 */ /* 0x0021680000300800 */
[----:B------:R1:W-:Y:S01]  /*7950*/  STL [R1+0x1c4], R216 ;  /* 0x0001c4d801007387 */ /* 0x0003e20000100800 */
[----:B------:R-:W-:-:S03]  /*7960*/  FADD R223, R27, R223 ;  /* 0x000000df1bdf7221 */ /* 0x000fc60000000000 */
        /* <DEDUP_REMOVED lines=13> */
[----:B------:R1:W-:Y:S04]  /*7a40*/  STL [R1+0x1d8], R221 ;  /* 0x0001d8dd01007387 */ /* 0x0003e80000100800 */
        /* <DEDUP_REMOVED lines=12> */
[----:B-1----:R0:W5:Y:S01]  /*7b10*/  LDL.LU R227, [R1+0x220] ;  /* 0x0002200001e37983 */ /* 0x0021620000300800 */
[----:B------:R-:W-:-:S05]  /*7b20*/  UMOV UR56, URZ ;  /* 0x0000003f00387c82 */ /* 0x000fca0008000000 */
.L_x_29:
[----:B------:R-:W-:Y:S05]  /*7b30*/  @!P1 BRA `(.L_x_30) ;  /* 0x0000000000049947 */ /* 0x000fea0003800000 */
[----:B------:R-:W-:Y:S01]  /*7b40*/  BPT.TRAP 0x1 ;  /* 0x000000040000795c */ /* 0x000fe20000300000 */
.L_x_30:
[----:B------:R0:W-:Y:S04]  /*7b50*/  STL [R1+0x228], R3 ;  /* 0x0002280301007387 */ /* 0x0001e80000100800 */
[----:B0-----:R-:W2:Y:S04]  /*7b60*/  LDL R3, [R1+0x1fc] ;  /* 0x0001fc0001037983 */ /* 0x001ea80000100800 */
[----:B------:R0:W-:Y:S04]  /*7b70*/  STL [R1+0x224], R2 ;  /* 0x0002240201007387 */ /* 0x0001e80000100800 */
[----:B0-----:R-:W3:Y:S04]  /*7b80*/  LDL R2, [R1+0x1f4] ;  /* 0x0001f40001027983 */ /* 0x001ee80000100800 */
[----:B-----5:R0:W-:Y:S04]  /*7b90*/  STL [R1+0x220], R0 ;  /* 0x0002200001007387 */ /* 0x0201e80000100800 */
[----:B0-----:R-:W3:Y:S01]  /*7ba0*/  LDL R0, [R1+0x1f8] ;  /* 0x0001f80001007983 */ /* 0x001ee20000100800 */
[----:B----4-:R-:W-:Y:S01]  /*7bb0*/  IMAD.U32 R229, RZ, RZ, UR57 ;  /* 0x00000039ffe57e24 */ /* 0x010fe2000f8e00ff */
[----:B--2---:R-:W-:-:S02]  /*7bc0*/  R2UR UR7, R3 ;  /* 0x00000000030772ca */ /* 0x004fc400000e0000 */
[----:B------:R0:W5:Y:S01]  /*7bd0*/  LDL.LU R3, [R1+0x228] ;  /* 0x0002280001037983 */ /* 0x0001620000300800 */
[----:B---3--:R-:W-:-:S03]  /*7be0*/  ISETP.NE.AND P0, PT, R2, RZ, PT ;  /* 0x000000ff0200720c */ /* 0x008fc60003f05270 */
[----:B------:R0:W5:Y:S10]  /*7bf0*/  LDL.LU R2, [R1+0x224] ;  /* 0x0002240001027983 */ /* 0x0001740000300800 */
[----:B------:R-:W-:-:S05]  /*7c00*/  @P0 LEA R229, R229, UR55, 0x3 ;  /* 0x00000037e5e50c11 */ /* 0x000fca000f8e18ff */
[----:B------:R-:W-:-:S05]  /*7c10*/  @P0 VIADD R229, R229, 0x48 ;  /* 0x00000048e5e50836 */ /* 0x000fca0000000000 */
[----:B------:R-:W-:Y:S02]  /*7c20*/  @P0 PRMT R229, R0, 0x654, R229 ;  /* 0x0000065400e50816 */ /* 0x000fe400000000e5 */
[----:B------:R0:W5:Y:S01]  /*7c30*/  LDL.LU R0, [R1+0x220] ;  /* 0x0002200001007983 */ /* 0x0001620000300800 */
[----:B------:R-:W-:Y:S01]  /*7c40*/  UISETP.GT.U32.AND UP0, UPT, UR7, 0x1, UPT ;  /* 0x000000010700788c */ /* 0x000fe2000bf04070 */
[----:B------:R0:W-:Y:S05]  /*7c50*/  @P0 SYNCS.ARRIVE.TRANS64.RED.A1T0 RZ, [R229+URZ], RZ ;  /* 0x000000ffe5ff09a7 */ /* 0x0001ea000810043f */
[----:B------:R-:W-:-:S13]  /*7c60*/  PLOP3.LUT P0, PT, PT, PT, UP0, 0x80, 0x0 ;  /* 0x000000000000781c */ /* 0x000fda0003f0f008 */
[----:B0-----:R-:W-:Y:S05]  /*7c70*/  @P0 BRA `(.L_x_31) ;  /* 0x0000000000040947 */ /* 0x001fea0003800000 */
[----:B------:R-:W-:Y:S01]  /*7c80*/  BPT.TRAP 0x1 ;  /* 0x000000040000795c */ /* 0x000fe20000300000 */
.L_x_31:
[----:B------:R-:W-:Y:S02]  /*7c90*/  UISETP.GT.AND UP2, UPT, UR58, 0x1, UPT ;  /* 0x000000013a00788c */ /* 0x000fe4000bf44270 */
[----:B------:R-:W-:Y:S02]  /*7ca0*/  UIADD3 UR54, UR54, 0x1, URZ ;  /* 0x0000000136367890 */ /* 0x000fe4000fffe03f */
[----:B------:R-:W-:Y:S02]  /*7cb0*/  UIADD3 UR57, UR57, 0x1, URZ ;  /* 0x0000000139397890 */ /* 0x000fe4000fffe03f */
[----:B------:R-:W-:Y:S01]  /*7cc0*/  PLOP3.LUT P0, PT, PT, PT, UP2, 0x80, 0x0 ;  /* 0x000000000000781c */ /* 0x000fe20003f0f028 */
[----:B------:R-:W-:Y:S02]  /*7cd0*/  UISETP.NE.AND UP0, UPT, UR54, 0x9, UPT ;  /* 0x000000093600788c */ /* 0x000fe4000bf05270 */
[----:B------:R-:W-:Y:S02]  /*7ce0*/  UISETP.NE.AND UP1, UPT, UR57, 0x9, UPT ;  /* 0x000000093900788c */ /* 0x000fe4000bf25270 */
[----:B------:R-:W-:-:S02]  /*7cf0*/  USEL UR7, URZ, 0x1, UP0 ;  /* 0x000000013f077887 */ /* 0x000fc40008000000 */
[----:B------:R-:W-:Y:S02]  /*7d00*/  UIADD3 UR58, UR58, -0x1, URZ ;  /* 0xffffffff3a3a7890 */ /* 0x000fe4000fffe03f */
[----:B------:R-:W-:Y:S02]  /*7d10*/  USEL UR54, UR54, URZ, UP0 ;  /* 0x0000003f36367287 */ /* 0x000fe40008000000 */
[----:B------:R-:W-:Y:S01]  /*7d20*/  LOP3.LUT R228, R228, UR7, RZ, 0x3c, !PT ;  /* 0x00000007e4e47c12 */ /* 0x000fe2000f8e3cff */
[----:B------:R-:W-:Y:S01]  /*7d30*/  USEL UR57, UR57, URZ, UP1 ;  /* 0x0000003f39397287 */ /* 0x000fe20008800000 */
[----:B------:R-:W-:Y:S01]  /*7d40*/  UMOV UR7, 0x1 ;  /* 0x0000000100077882 */ /* 0x000fe20000000000 */
[----:B------:R-:W-:Y:S10]  /*7d50*/  @P0 BRA `(.L_x_32) ;  /* 0xffffffd000e00947 */ /* 0x000ff4000383ffff */
.L_x_24:
[----:B------:R-:W-:-:S04]  /*7d60*/  UISETP.NE.AND UP0, UPT, UR56, URZ, UPT ;  /* 0x0000003f3800728c */ /* 0x000fc8000bf05270 */
[----:B------:R-:W-:-:S06]  /*7d70*/  USEL UR6, URZ, 0x1, !UP0 ;  /* 0x000000013f067887 */ /* 0x000fcc000c000000 */
[----:B------:R-:W-:-:S13]  /*7d80*/  ISETP.NE.AND P0, PT, RZ, UR6, PT ;  /* 0x00000006ff007c0c */ /* 0x000fda000bf05270 */
[----:B------:R-:W-:Y:S05]  /*7d90*/  @!P0 BRA `(.L_x_33) ;  /* 0x0000001c00a48947 */ /* 0x000fea0003800000 */
[----:B------:R-:W-:Y:S02]  /*7da0*/  WARPGROUP.DEPBAR.LE gsb0, 0x0 ;  /* 0x00008000000079c5 */ /* 0x000fe40000010000 */
[----:B------:R-:W-:-:S05]  /*7db0*/  FADD R227, R192, R227 ;  /* 0x000000e3c0e37221 */ /* 0x000fca0000000000 */
[----:B------:R2:W-:Y:S04]  /*7dc0*/  STL [R1+0x220], R227 ;  /* 0x000220e301007387 */ /* 0x0005e80000100800 */
[----:B--2---:R-:W2:Y:S01]  /*7dd0*/  LDL.LU R227, [R1] ;  /* 0x0000000001e37983 */ /* 0x004ea20000300800 */
[----:B------:R-:W-:Y:S01]  /*7de0*/  FADD R226, R193, R226 ;  /* 0x000000e2c1e27221 */ /* 0x000fe20000000000 */
[----:B------:R-:W-:Y:S01]  /*7df0*/  FADD R225, R194, R225 ;  /* 0x000000e1c2e17221 */ /* 0x000fe20000000000 */
[----:B------:R-:W-:Y:S01]  /*7e00*/  FADD R224, R195, R224 ;  /* 0x000000e0c3e07221 */ /* 0x000fe20000000000 */
[----:B------:R-:W-:Y:S01]  /*7e10*/  FADD R223, R196, R223 ;  /* 0x000000dfc4df7221 */ /* 0x000fe20000000000 */
[----:B------:R-:W-:Y:S01]  /*7e20*/  FADD R222, R197, R222 ;  /* 0x000000dec5de7221 */ /* 0x000fe20000000000 */
[----:B------:R-:W-:Y:S01]  /*7e30*/  STL [R1+0x224], R226 ;  /* 0x000224e201007387 */ /* 0x000fe20000100800 */
        /* <DEDUP_REMOVED lines=56> */
[----:B-----5:R-:W-:Y:S01]  /*81c0*/  FADD R3, R144, R3 ;  /* 0x0000000390037221 */ /* 0x020fe20000000000 */
[----:B------:R-:W-:Y:S01]  /*81d0*/  FADD R2, R145, R2 ;  /* 0x0000000291027221 */ /* 0x000fe20000000000 */
[----:B------:R-:W-:Y:S01]  /*81e0*/  FADD R0, R146, R0 ;  /* 0x0000000092007221 */ /* 0x000fe20000000000 */
[----:B------:R-:W-:Y:S04]  /*81f0*/  STL [R1+0x260], R211 ;  /* 0x000260d301007387 */ /* 0x000fe80000100800 */
        /* <DEDUP_REMOVED lines=13> */
[----:B------:R4:W-:Y:S04]  /*82d0*/  STL [R1+0x298], R21 ;  /* 0x0002981501007387 */ /* 0x0009e80000100800 */
[----:B----4-:R-:W4:Y:S04]  /*82e0*/  LDL.LU R21, [R1+0x4] ;  /* 0x0000040001157983 */ /* 0x010f280000300800 */
[----:B------:R-:W3:Y:S04]  /*82f0*/  LDL.LU R22, [R1+0x8] ;  /* 0x0000080001167983 */ /* 0x000ee80000300800 */
[----:B------:R-:W3:Y:S01]  /*8300*/  LDL.LU R23, [R1+0xc] ;  /* 0x00000c0001177983 */ /* 0x000ee20000300800 */
[----:B--2---:R-:W-:-:S05]  /*8310*/  FADD R227, R147, R227 ;  /* 0x000000e393e37221 */ /* 0x004fca0000000000 */
[----:B------:R2:W-:Y:S04]  /*8320*/  STL [R1], R227 ;  /* 0x000000e301007387 */ /* 0x0005e80000100800 */
[----:B------:R-:W3:Y:S04]  /*8330*/  LDL.LU R200, [R1+0x10] ;  /* 0x0000100001c87983 */ /* 0x000ee80000300800 */
        /* <DEDUP_REMOVED lines=26> */
[----:B--2---:R-:W2:Y:S01]  /*84e0*/  LDL.LU R227, [R1+0x7c] ;  /* 0x00007c0001e37983 */ /* 0x004ea20000300800 */
[----:B----4-:R-:W-:Y:S01]  /*84f0*/  FADD R21, R148, R21 ;  /* 0x0000001594157221 */ /* 0x010fe20000000000 */
[----:B---3--:R-:W-:-:S04]  /*8500*/  FADD R22, R149, R22 ;  /* 0x0000001695167221 */ /* 0x008fc80000000000 */
[----:B------:R3:W-:Y:S01]  /*8510*/  STL [R1+0x4], R21 ;  /* 0x0000041501007387 */ /* 0x0007e20000100800 */
[----:B------:R-:W-:-:S03]  /*8520*/  FADD R23, R150, R23 ;  /* 0x0000001796177221 */ /* 0x000fc60000000000 */
[----:B------:R4:W-:Y:S04]  /*8530*/  STL [R1+0x8], R22 ;  /* 0x0000081601007387 */ /* 0x0009e80000100800 */
[----:B------:R0:W-:Y:S01]  /*8540*/  STL [R1+0xc], R23 ;  /* 0x00000c1701007387 */ /* 0x0001e20000100800 */
[----:B------:R-:W-:Y:S01]  /*8550*/  FADD R200, R151, R200 ;  /* 0x000000c897c87221 */ /* 0x000fe20000000000 */
[----:B------:R-:W-:-:S04]  /*8560*/  FADD R201, R136, R201 ;  /* 0x000000c988c97221 */ /* 0x000fc80000000000 */
        /* <DEDUP_REMOVED lines=50> */
[----:B---3--:R-:W3:Y:S01]  /*8890*/  LDL.LU R21, [R1+0x80] ;  /* 0x0000800001157983 */ /* 0x008ee20000300800 */
[----:B--2---:R-:W-:-:S03]  /*88a0*/  FADD R227, R114, R227 ;  /* 0x000000e372e37221 */ /* 0x004fc60000000000 */
[----:B------:R2:W-:Y:S04]  /*88b0*/  STL [R1+0x74], R225 ;  /* 0x000074e101007387 */ /* 0x0005e80000100800 */
[----:B----4-:R-:W4:Y:S04]  /*88c0*/  LDL.LU R22, [R1+0x84] ;  /* 0x0000840001167983 */ /* 0x010f280000300800 */
[----:B------:R2:W-:Y:S04]  /*88d0*/  STL [R1+0x78], R226 ;  /* 0x000078e201007387 */ /* 0x0005e80000100800 */
[----:B0-----:R-:W4:Y:S04]  /*88e0*/  LDL.LU R23, [R1+0x88] ;  /* 0x0000880001177983 */ /* 0x001f280000300800 */
[----:B------:R0:W-:Y:S04]  /*88f0*/  STL [R1+0x7c], R227 ;  /* 0x00007ce301007387 */ /* 0x0001e80000100800 */
        /* <DEDUP_REMOVED lines=25> */
[----:B--2---:R-:W2:Y:S04]  /*8a90*/  LDL.LU R225, [R1+0xf0] ;  /* 0x0000f00001e17983 */ /* 0x004ea80000300800 */
[----:B------:R-:W2:Y:S04]  /*8aa0*/  LDL.LU R226, [R1+0xf4] ;  /* 0x0000f40001e27983 */ /* 0x000ea80000300800 */
[----:B0-----:R-:W2:Y:S01]  /*8ab0*/  LDL.LU R227, [R1+0xf8] ;  /* 0x0000f80001e37983 */ /* 0x001ea20000300800 */
[----:B---3--:R-:W-:Y:S01]  /*8ac0*/  FADD R21, R115, R21 ;  /* 0x0000001573157221 */ /* 0x008fe20000000000 */
        /* <DEDUP_REMOVED lines=54> */
[----:B--2---:R-:W-:-:S03]  /*8e30*/  FADD R225, R95, R225 ;  /* 0x000000e15fe17221 */ /* 0x004fc60000000000 */
[----:B------:R2:W-:Y:S01]  /*8e40*/  STL [R1+0xec], R224 ;  /* 0x0000ece001007387 */ /* 0x0005e20000100800 */
[----:B------:R-:W-:-:S03]  /*8e50*/  FADD R226, R80, R226 ;  /* 0x000000e250e27221 */ /* 0x000fc60000000000 */
[----:B0-----:R-:W2:Y:S01]  /*8e60*/  LDL.LU R21, [R1+0xfc] ;  /* 0x0000fc0001157983 */ /* 0x001ea20000300800 */
[----:B------:R-:W-:-:S03]  /*8e70*/  FADD R227, R81, R227 ;  /* 0x000000e351e37221 */ /* 0x000fc60000000000 */
[----:B------:R0:W-:Y:S04]  /*8e80*/  STL [R1+0xf0], R225 ;  /* 0x0000f0e101007387 */ /* 0x0001e80000100800 */
[----:B-1----:R-:W2:Y:S04]  /*8e90*/  LDL.LU R22, [R1+0x100] ;  /* 0x0001000001167983 */ /* 0x002ea80000300800 */
[----:B------:R1:W-:Y:S04]  /*8ea0*/  STL [R1+0xf4], R226 ;  /* 0x0000f4e201007387 */ /* 0x0003e80000100800 */
[----:B---3--:R-:W3:Y:S04]  /*8eb0*/  LDL.LU R23, [R1+0x104] ;  /* 0x0001040001177983 */ /* 0x008ee80000300800 */
[----:B------:R1:W-:Y:S04]  /*8ec0*/  STL [R1+0xf8], R227 ;  /* 0x0000f8e301007387 */ /* 0x0003e80000100800 */
        /* <DEDUP_REMOVED lines=25> */
[----:B0-----:R-:W2:Y:S04]  /*9060*/  LDL.LU R225, [R1+0x16c] ;  /* 0x00016c0001e17983 */ /* 0x001ea80000300800 */
[----:B-1----:R-:W2:Y:S04]  /*9070*/  LDL.LU R226, [R1+0x170] ;  /* 0x0001700001e27983 */ /* 0x002ea80000300800 */
[----:B------:R-:W2:Y:S01]  /*9080*/  LDL.LU R227, [R1+0x174] ;  /* 0x0001740001e37983 */ /* 0x000ea20000300800 */
[----:B------:R-:W-:Y:S01]  /*9090*/  FADD R21, R82, R21 ;  /* 0x0000001552157221 */ /* 0x000fe20000000000 */
[----:B------:R-:W-:-:S04]  /*90a0*/  FADD R22, R83, R22 ;  /* 0x0000001653167221 */ /* 0x000fc80000000000 */
        /* <DEDUP_REMOVED lines=88> */
[----:B0-----:R-:W2:Y:S04]  /*9630*/  LDL.LU R225, [R1+0x1e8] ;  /* 0x0001e80001e17983 */ /* 0x001ea80000300800 */
[----:B-1----:R-:W2:Y:S04]  /*9640*/  LDL.LU R226, [R1+0x1ec] ;  /* 0x0001ec0001e27983 */ /* 0x002ea80000300800 */
[----:B------:R-:W2:Y:S01]  /*9650*/  LDL.LU R227, [R1+0x1f0] ;  /* 0x0001f00001e37983 */ /* 0x000ea20000300800 */
[----:B------:R-:W-:-:S05]  /*9660*/  FADD R21, R49, R21 ;  /* 0x0000001531157221 */ /* 0x000fca0000000000 */
[----:B------:R0:W-:Y:S01]  /*9670*/  STL [R1+0x178], R21 ;  /* 0x0001781501007387 */ /* 0x0001e20000100800 */
[----:B------:R-:W-:-:S03]  /*9680*/  FADD R22, R50, R22 ;  /* 0x0000001632167221 */ /* 0x000fc60000000000 */
[----:B0-----:R0:W5:Y:S01]  /*9690*/  LDL.LU R21, [R1+0x298] ;  /* 0x0002980001157983 */ /* 0x0011620000300800 */
[----:B---3--:R-:W-:-:S03]  /*96a0*/  FADD R23, R51, R23 ;  /* 0x0000001733177221 */ /* 0x008fc60000000000 */
[----:B------:R1:W-:Y:S01]  /*96b0*/  STL [R1+0x17c], R22 ;  /* 0x00017c1601007387 */ /* 0x0003e20000100800 */
[----:B----4-:R-:W-:Y:S01]  /*96c0*/  FADD R200, R52, R200 ;  /* 0x000000c834c87221 */ /* 0x010fe20000000000 */
[----:B------:R-:W-:Y:S02]  /*96d0*/  FADD R201, R53, R201 ;  /* 0x000000c935c97221 */ /* 0x000fe40000000000 */
[----:B-1----:R0:W5:Y:S01]  /*96e0*/  LDL.LU R22, [R1+0x294] ;  /* 0x0002940001167983 */ /* 0x0021620000300800 */
[----:B------:R-:W-:-:S03]  /*96f0*/  FADD R202, R54, R202 ;  /* 0x000000ca36ca7221 */ /* 0x000fc60000000000 */
[----:B------:R1:W-:Y:S01]  /*9700*/  STL [R1+0x180], R23 ;  /* 0x0001801701007387 */ /* 0x0003e20000100800 */
[----:B------:R-:W-:-:S03]  /*9710*/  FADD R203, R55, R203 ;  /* 0x000000cb37cb7221 */ /* 0x000fc60000000000 */
[----:B-1----:R0:W5:Y:S01]  /*9720*/  LDL.LU R23, [R1+0x290] ;  /* 0x0002900001177983 */ /* 0x0021620000300800 */
[----:B------:R-:W-:-:S03]  /*9730*/  FADD R204, R40, R204 ;  /* 0x000000cc28cc7221 */ /* 0x000fc60000000000 */
[----:B------:R1:W-:Y:S01]  /*9740*/  STL [R1+0x184], R200 ;  /* 0x000184c801007387 */ /* 0x0003e20000100800 */
[----:B------:R-:W-:Y:S01]  /*9750*/  FADD R205, R41, R205 ;  /* 0x000000cd29cd7221 */ /* 0x000fe20000000000 */
[----:B------:R-:W-:Y:S02]  /*9760*/  FADD R206, R42, R206 ;  /* 0x000000ce2ace7221 */ /* 0x000fe40000000000 */
[----:B-1----:R0:W5:Y:S04]  /*9770*/  LDL.LU R200, [R1+0x28c] ;  /* 0x00028c0001c87983 */ /* 0x0021680000300800 */
[----:B------:R1:W-:Y:S01]  /*9780*/  STL [R1+0x188], R201 ;  /* 0x000188c901007387 */ /* 0x0003e20000100800 */
[----:B------:R-:W-:Y:S01]  /*9790*/  FADD R207, R43, R207 ;  /* 0x000000cf2bcf7221 */ /* 0x000fe20000000000 */
[----:B------:R-:W-:-:S02]  /*97a0*/  FADD R208, R44, R208 ;  /* 0x000000d02cd07221 */ /* 0x000fc40000000000 */
        /* <DEDUP_REMOVED lines=44> */
[----:B--2---:R-:W-:-:S03]  /*9a70*/  FADD R223, R27, R223 ;  /* 0x000000df1bdf7221 */ /* 0x004fc60000000000 */
        /* <DEDUP_REMOVED lines=26> */
[----:B-1----:R0:W5:Y:S02]  /*9c20*/  LDL.LU R227, [R1+0x220] ;  /* 0x0002200001e37983 */ /* 0x0021640000300800 */
.L_x_33:
[----:B------:R-:W-:Y:S02]  /*9c30*/  WARPGROUP.DEPBAR.LE gsb0, 0x0 ;  /* 0x00008000000079c5 */ /* 0x000fe40000010000 */
[----:B------:R-:W2:Y:S02]  /*9c40*/  LDC R24, c[0x0][0x28c] ;  /* 0x0000a300ff187b82 */ /* 0x000ea40000000800 */
[----:B--2---:R-:W-:-:S13]  /*9c50*/  ISETP.GE.AND P0, PT, R24, 0x1, PT ;  /* 0x000000011800780c */ /* 0x004fda0003f06270 */
[----:B------:R-:W-:Y:S05]  /*9c60*/  @!P0 BRA `(.L_x_34) ;  /* 0x0000000000a48947 */ /* 0x000fea0003800000 */
[----:B------:R-:W-:-:S06]  /*9c70*/  UISETP.NE.AND UP0, UPT, UR60, 0x3, UPT ;  /* 0x000000033c00788c */ /* 0x000fcc000bf05270 */
[----:B------:R-:W-:-:S13]  /*9c80*/  PLOP3.LUT P0, PT, PT, PT, UP0, 0x80, 0x0 ;  /* 0x000000000000781c */ /* 0x000fda0003f0f008 */
[----:B------:R-:W-:Y:S05]  /*9c90*/  @!P0 BRA `(.L_x_35) ;  /* 0x0000000000048947 */ /* 0x000fea0003800000 */
[----:B------:R-:W-:Y:S01]  /*9ca0*/  BPT.TRAP 0x1 ;  /* 0x000000040000795c */ /* 0x000fe20000300000 */
.L_x_35:
[----:B-----5:R2:W-:Y:S04]  /*9cb0*/  STL [R1+0x220], R0 ;  /* 0x0002200001007387 */ /* 0x0205e80000100800 */
[----:B--2---:R-:W2:Y:S01]  /*9cc0*/  LDL R0, [R1+0x1f4] ;  /* 0x0001f40001007983 */ /* 0x004ea20000100800 */
[----:B------:R-:W-:Y:S01]  /*9cd0*/  BSSY B0, `(.L_x_36) ;  /* 0x000001a000007945 */ /* 0x000fe20003800000 */
[----:B--2---:R-:W-:Y:S02]  /*9ce0*/  ISETP.NE.AND P0, PT, R0, RZ, PT ;  /* 0x000000ff0000720c */ /* 0x004fe40003f05270 */
[----:B------:R2:W5:Y:S11]  /*9cf0*/  LDL.LU R0, [R1+0x220] ;  /* 0x0002200001007983 */ /* 0x0005760000300800 */
[----:B--2---:R-:W-:Y:S05]  /*9d00*/  @!P0 BRA `(.L_x_37) ;  /* 0x0000000000588947 */ /* 0x004fea0003800000 */
[----:B------:R2:W-:Y:S04]  /*9d10*/  STL [R1+0x228], R3 ;  /* 0x0002280301007387 */ /* 0x0005e80000100800 */
[----:B--2---:R-:W2:Y:S04]  /*9d20*/  LDL R3, [R1+0x214] ;  /* 0x0002140001037983 */ /* 0x004ea80000100800 */
[----:B------:R4:W-:Y:S04]  /*9d30*/  STL [R1+0x224], R2 ;  /* 0x0002240201007387 */ /* 0x0009e80000100800 */
[----:B----4-:R-:W4:Y:S04]  /*9d40*/  LDL R2, [R1+0x204] ;  /* 0x0002040001027983 */ /* 0x010f280000100800 */
[----:B-----5:R0:W-:Y:S04]  /*9d50*/  STL [R1+0x220], R0 ;  /* 0x0002200001007387 */ /* 0x0201e80000100800 */
[----:B0-----:R-:W3:Y:S01]  /*9d60*/  LDL R0, [R1+0x1f8] ;  /* 0x0001f80001007983 */ /* 0x001ee20000100800 */
[----:B--2---:R-:W-:-:S03]  /*9d70*/  R2UR UR7, R3 ;  /* 0x00000000030772ca */ /* 0x004fc600000e0000 */
[----:B------:R2:W5:Y:S01]  /*9d80*/  LDL.LU R3, [R1+0x228] ;  /* 0x0002280001037983 */ /* 0x0005620000300800 */
[----:B----4-:R-:W-:-:S09]  /*9d90*/  R2UR UR6, R2 ;  /* 0x00000000020672ca */ /* 0x010fd200000e0000 */
[----:B------:R-:W-:Y:S01]  /*9da0*/  UISETP.LT.AND UP0, UPT, UR7, 0x1, UPT ;  /* 0x000000010700788c */ /* 0x000fe2000bf01270 */
[----:B------:R2:W5:Y:S03]  /*9db0*/  LDL.LU R2, [R1+0x224] ;  /* 0x0002240001027983 */ /* 0x0005660000300800 */
[----:B------:R-:W-:-:S04]  /*9dc0*/  USEL UR8, UR7, 0x1, UP0 ;  /* 0x0000000107087887 */ /* 0x000fc80008000000 */
[----:B------:R-:W-:-:S04]  /*9dd0*/  UIADD3 UR8, UR6, UR7, -UR8 ;  /* 0x0000000706087290 */ /* 0x000fc8000fffe808 */
[----:B------:R-:W-:-:S04]  /*9de0*/  UIMAD.WIDE.U32 UR6, UR8, 0x38e38e39, URZ ;  /* 0x38e38e39080678a5 */ /* 0x000fc8000f8e003f */
[----:B------:R-:W-:-:S04]  /*9df0*/  USHF.R.U32.HI UR6, URZ, 0x1, UR7 ;  /* 0x000000013f067899 */ /* 0x000fc80008011607 */
[----:B------:R-:W-:-:S04]  /*9e00*/  UIMAD UR8, UR6, -0x9, UR8 ;  /* 0xfffffff7060878a4 */ /* 0x000fc8000f8e0208 */
[----:B------:R-:W-:-:S04]  /*9e10*/  ULEA UR8, UR8, UR55, 0x3 ;  /* 0x0000003708087291 */ /* 0x000fc8000f8e183f */
[----:B------:R-:W-:-:S06]  /*9e20*/  UIADD3 UR8, UR8, 0x48, URZ ;  /* 0x0000004808087890 */ /* 0x000fcc000fffe03f */
[----:B------:R-:W-:-:S05]  /*9e30*/  IMAD.U32 R24, RZ, RZ, UR8 ;  /* 0x00000008ff187e24 */ /* 0x000fca000f8e00ff */
[----:B---3--:R-:W-:Y:S02]  /*9e40*/  PRMT R24, R0, 0x654, R24 ;  /* 0x0000065400187816 */ /* 0x008fe40000000018 */
[----:B------:R2:W5:Y:S02]  /*9e50*/  LDL.LU R0, [R1+0x220] ;  /* 0x0002200001007983 */ /* 0x0005640000300800 */
[----:B------:R2:W-:Y:S03]  /*9e60*/  SYNCS.ARRIVE.TRANS64.RED.A1T0 RZ, [R24+URZ], RZ ;  /* 0x000000ff18ff79a7 */ /* 0x0005e6000810043f */
.L_x_37:
[----:B------:R-:W-:Y:S05]  /*9e70*/  BSYNC B0 ;  /* 0x0000000000007941 */ /* 0x000fea0003800000 */
.L_x_36:
[----:B-----5:R4:W-:Y:S04]  /*9e80*/  STL [R1+0x220], R0 ;  /* 0x0002200001007387 */ /* 0x0209e80000100800 */
[----:B----4-:R-:W4:Y:S02]  /*9e90*/  LDL R0, [R1+0x1fc] ;  /* 0x0001fc0001007983 */ /* 0x010f240000100800 */
[----:B----4-:R-:W-:Y:S02]  /*9ea0*/  R2UR UR6, R0 ;  /* 0x00000000000672ca */ /* 0x010fe400000e0000 */
[----:B------:R4:W5:Y:S11]  /*9eb0*/  LDL.LU R0, [R1+0x220] ;  /* 0x0002200001007983 */ /* 0x0009760000300800 */
[----:B------:R-:W-:-:S06]  /*9ec0*/  UISETP.GT.U32.AND UP0, UPT, UR6, 0x1, UPT ;  /* 0x000000010600788c */ /* 0x000fcc000bf04070 */
[----:B------:R-:W-:-:S13]  /*9ed0*/  PLOP3.LUT P0, PT, PT, PT, UP0, 0x80, 0x0 ;  /* 0x000000000000781c */ /* 0x000fda0003f0f008 */
[----:B----4-:R-:W-:Y:S05]  /*9ee0*/  @P0 BRA `(.L_x_34) ;  /* 0x0000000000040947 */ /* 0x010fea0003800000 */
[----:B------:R-:W-:Y:S01]  /*9ef0*/  BPT.TRAP 0x1 ;  /* 0x000000040000795c */ /* 0x000fe20000300000 */
.L_x_34:
[----:B------:R4:W-:Y:S01]  /*9f00*/  STL [R1+0x22c], R4 ;  /* 0x00022c0401007387 */ /* 0x0009e20000100800 */
[----:B------:R-:W0:Y:S01]  /*9f10*/  LDC R28, c[0x0][0x288] ;  /* 0x0000a200ff1c7b82 */ /* 0x000e220000000800 */
[----:B------:R-:W-:Y:S01]  /*9f20*/  ULDC UR11, c[0x0][0x284] ;  /* 0x0000a100000b7ab9 */ /* 0x000fe20000000800 */
[----:B------:R-:W-:Y:S01]  /*9f30*/  ULDC.64 UR12, c[0x0][0x5d0] ;  /* 0x00017400000c7ab9 */ /* 0x000fe20000000a00 */
[----:B----4-:R-:W4:Y:S04]  /*9f40*/  LDL R4, [R1+0x210] ;  /* 0x0002100001047983 */ /* 0x010f280000100800 */
[----:B-----5:R1:W-:Y:S04]  /*9f50*/  STL [R1+0x228], R3 ;  /* 0x0002280301007387 */ /* 0x0203e80000100800 */
[----:B-1----:R-:W2:Y:S04]  /*9f60*/  LDL.LU R3, [R1+0x20c] ;  /* 0x00020c0001037983 */ /* 0x002ea80000300800 */
[----:B------:R1:W-:Y:S04]  /*9f70*/  STL [R1+0x224], R2 ;  /* 0x0002240201007387 */ /* 0x0003e80000100800 */
[----:B-1----:R-:W3:Y:S04]  /*9f80*/  LDL.LU R2, [R1+0x204] ;  /* 0x0002040001027983 */ /* 0x002ee80000300800 */
[----:B------:R1:W-:Y:S04]  /*9f90*/  STL [R1+0x220], R0 ;  /* 0x0002200001007387 */ /* 0x0003e80000100800 */
[----:B-1----:R-:W3:Y:S01]  /*9fa0*/  LDL R0, [R1+0x214] ;  /* 0x0002140001007983 */ /* 0x002ee20000100800 */
[----:B----4-:R-:W-:-:S02]  /*9fb0*/  R2UR UR15, R4 ;  /* 0x00000000040f72ca */ /* 0x010fc400000e0000 */
[----:B--2---:R-:W-:Y:S02]  /*9fc0*/  R2UR UR14, R3 ;  /* 0x00000000030e72ca */ /* 0x004fe400000e0000 */
[----:B---3--:R-:W-:Y:S02]  /*9fd0*/  R2UR UR6, R2 ;  /* 0x00000000020672ca */ /* 0x008fe400000e0000 */
[----:B------:R-:W1:Y:S01]  /*9fe0*/  S2R R2, SR_TID.X ;  /* 0x0000000000027919 */ /* 0x000e620000002100 */
[----:B------:R-:W-:Y:S02]  /*9ff0*/  R2UR UR16, R0 ;  /* 0x00000000001072ca */ /* 0x000fe400000e0000 */
[----:B------:R-:W2:Y:S04]  /*a000*/  LDL.LU R0, [R1+0x21c] ;  /* 0x00021c0001007983 */ /* 0x000ea80000300800 */
[----:B------:R3:W5:Y:S04]  /*a010*/  LDL.LU R4, [R1+0x22c] ;  /* 0x00022c0001047983 */ /* 0x0007680000300800 */
[----:B------:R3:W5:Y:S01]  /*a020*/  LDL.LU R3, [R1+0x228] ;  /* 0x0002280001037983 */ /* 0x0007620000300800 */
[----:B------:R-:W-:Y:S01]  /*a030*/  IMAD.MOV.U32 R39, RZ, RZ, RZ ;  /* 0x000000ffff277224 */ /* 0x000fe200078e00ff */
[----:B------:R-:W-:-:S02]  /*a040*/  USHF.R.S32.HI UR10, URZ, 0x1f, UR15 ;  /* 0x0000001f3f0a7899 */ /* 0x000fc4000801140f */
[----:B------:R-:W-:Y:S02]  /*a050*/  UIADD3 UR9, UR16, UR6, URZ ;  /* 0x0000000610097290 */ /* 0x000fe4000fffe03f */
[----:B------:R-:W-:Y:S01]  /*a060*/  UISETP.GE.U32.AND UP1, UPT, UR16, 0x9, UPT ;  /* 0x000000091000788c */ /* 0x000fe2000bf26070 */
[--C-:B-1----:R-:W-:Y:S02]  /*a070*/  SHF.R.U32.HI R24, RZ, 0x2, R2.reuse ;  /* 0x00000002ff187819 */ /* 0x102fe40000011602 */
[----:B------:R-:W-:Y:S02]  /*a080*/  SHF.R.U32.HI R27, RZ, 0x7, R2 ;  /* 0x00000007ff1b7819 */ /* 0x000fe40000011602 */
[----:B------:R-:W-:Y:S01]  /*a090*/  LOP3.LUT R26, R2, 0x60, RZ, 0xc0, !PT ;  /* 0x00000060021a7812 */ /* 0x000fe200078ec0ff */
[----:B--2---:R-:W-:Y:S01]  /*a0a0*/  IMAD R29, R0, 0xb0, RZ ;  /* 0x000000b0001d7824 */ /* 0x004fe200078e02ff */
[----:B------:R-:W-:Y:S01]  /*a0b0*/  UISETP.GT.U32.AND UP0, UPT, UR9, 0x8, UPT ;  /* 0x000000080900788c */ /* 0x000fe2000bf04070 */
[----:B------:R-:W2:Y:S01]  /*a0c0*/  LDL.LU R0, [R1+0x218] ;  /* 0x0002180001007983 */ /* 0x000ea20000300800 */
[----:B------:R-:W-:Y:S01]  /*a0d0*/  LOP3.LUT R25, R24, 0x7, RZ, 0xc0, !PT ;  /* 0x0000000718197812 */ /* 0x000fe200078ec0ff */
[----:B------:R-:W-:Y:S01]  /*a0e0*/  UIMAD.WIDE.U32 UR6, UR9, 0x38e38e39, URZ ;  /* 0x38e38e39090678a5 */ /* 0x000fe2000f8e003f */
[----:B------:R-:W-:Y:S01]  /*a0f0*/  LOP3.LUT R24, R27, 0x1, RZ, 0xc0, !PT ;  /* 0x000000011b187812 */ /* 0x000fe200078ec0ff */
[----:B------:R-:W-:Y:S01]  /*a100*/  UISETP.LT.U32.AND UP0, UPT, UR16, 0x9, UP0 ;  /* 0x000000091000788c */ /* 0x000fe20008701070 */
[----:B------:R-:W-:Y:S01]  /*a110*/  SHF.R.U32.HI R26, RZ, 0x1, R26 ;  /* 0x00000001ff1a7819 */ /* 0x000fe2000001161a */
[----:B------:R-:W-:-:S02]  /*a120*/  USHF.R.U32.HI UR6, URZ, 0x1, UR7 ;  /* 0x000000013f067899 */ /* 0x000fc40008011607 */
[----:B------:R-:W-:Y:S01]  /*a130*/  IMAD.SHL.U32 R30, R24, 0x40, RZ ;  /* 0x00000040181e7824 */ /* 0x000fe200078e00ff */
[----:B------:R-:W-:Y:S01]  /*a140*/  USEL UR7, URZ, 0x1, !UP0 ;  /* 0x000000013f077887 */ /* 0x000fe2000c000000 */
[-CC-:B------:R-:W-:Y:S01]  /*a150*/  IADD3 R27, RZ, -R26.reuse, -R25.reuse ;  /* 0x8000001aff1b7210 */ /* 0x180fe20007ffe819 */
[----:B------:R-:W-:Y:S02]  /*a160*/  UIMAD UR9, UR6, -0x9, UR9 ;  /* 0xfffffff7060978a4 */ /* 0x000fe4000f8e0209 */
[----:B------:R-:W-:Y:S01]  /*a170*/  LOP3.LUT R25, R30, 0x40, R25, 0xe2, !PT ;  /* 0x000000401e197812 */ /* 0x000fe200078ee219 */
[----:B------:R-:W-:Y:S01]  /*a180*/  ULOP3.LUT UR14, UR14, UR7, URZ, 0x3c, !UPT ;  /* 0x000000070e0e7292 */ /* 0x000fe2000f8e3c3f */
[----:B------:R-:W-:Y:S02]  /*a190*/  IMAD R42, R24, -0x40, R27 ;  /* 0xffffffc0182a7824 */ /* 0x000fe400078e021b */
[----:B------:R-:W-:Y:S01]  /*a1a0*/  LOP3.LUT R38, R25, R26, RZ, 0xfc, !PT ;  /* 0x0000001a19267212 */ /* 0x000fe200078efcff */
[----:B------:R-:W-:Y:S01]  /*a1b0*/  @UP1 ULOP3.LUT UR14, UR14, 0x1, UR6, 0x78, !UPT ;  /* 0x000000010e0e1892 */ /* 0x000fe2000f8e7806 */
[C---:B------:R-:W-:Y:S01]  /*a1c0*/  LOP3.LUT R24, R2.reuse, 0x3, RZ, 0xc0, !PT ;  /* 0x0000000302187812 */ /* 0x040fe200078ec0ff */
[----:B------:R-:W-:-:S02]  /*a1d0*/  IMAD.SHL.U32 R32, R2, 0x2, RZ ;  /* 0x0000000202207824 */ /* 0x000fc400078e00ff */
[----:B------:R-:W-:-:S05]  /*a1e0*/  IMAD.U32 R2, RZ, RZ, UR9 ;  /* 0x00000009ff027e24 */ /* 0x000fca000f8e00ff */
[----:B------:R1:W-:Y:S04]  /*a1f0*/  STL [R1+0x204], R2 ;  /* 0x0002040201007387 */ /* 0x0003e80000100800 */
[----:B-1----:R3:W5:Y:S01]  /*a200*/  LDL.LU R2, [R1+0x224] ;  /* 0x0002240001027983 */ /* 0x0027620000300800 */
[C---:B--2---:R-:W-:Y:S02]  /*a210*/  IMAD R25, R0.reuse, 0xc0, RZ ;  /* 0x000000c000197824 */ /* 0x044fe400078e02ff */
[----:B------:R-:W-:-:S04]  /*a220*/  IMAD.WIDE R38, R0, 0xc0, R38 ;  /* 0x000000c000267825 */ /* 0x000fc800078e0226 */
[----:B------:R-:W-:-:S05]  /*a230*/  IMAD.U32 R0, RZ, RZ, UR14 ;  /* 0x0000000eff007e24 */ /* 0x000fca000f8e00ff */
[----:B------:R1:W-:Y:S04]  /*a240*/  STL [R1+0x20c], R0 ;  /* 0x00020c0001007387 */ /* 0x0003e80000100800 */
[----:B-1----:R3:W5:Y:S01]  /*a250*/  LDL.LU R0, [R1+0x220] ;  /* 0x0002200001007983 */ /* 0x0027620000300800 */
[C---:B0-----:R-:W-:Y:S02]  /*a260*/  ISETP.GE.AND P0, PT, R29.reuse, R28, PT ;  /* 0x0000001c1d00720c */ /* 0x041fe40003f06270 */
[----:B------:R-:W-:Y:S02]  /*a270*/  LOP3.LUT R32, R29, 0x6, R32, 0xf8, !PT ;  /* 0x000000061d207812 */ /* 0x000fe400078ef820 */
[----:B------:R-:W-:Y:S01]  /*a280*/  ISETP.GE.OR P0, PT, R25, UR11, P0 ;  /* 0x0000000b19007c0c */ /* 0x000fe20008706670 */
[----:B------:R-:W-:Y:S01]  /*a290*/  UIMAD UR8, UR10, UR12, URZ ;  /* 0x0000000c0a0872a4 */ /* 0x000fe2000f8e023f */
[----:B------:R-:W-:Y:S01]  /*a2a0*/  SHF.R.S32.HI R33, RZ, 0x1f, R32 ;  /* 0x0000001fff217819 */ /* 0x000fe20000011420 */
[----:B------:R-:W-:-:S02]  /*a2b0*/  IMAD.U32 R27, RZ, RZ, UR12 ;  /* 0x0000000cff1b7e24 */ /* 0x000fc4000f8e00ff */
[----:B------:R-:W-:Y:S02]  /*a2c0*/  UIMAD UR8, UR15, UR13, UR8 ;  /* 0x0000000d0f0872a4 */ /* 0x000fe4000f8e0208 */
[----:B------:R-:W-:Y:S01]  /*a2d0*/  IMAD.WIDE.U32 R26, R27, UR15, R32 ;  /* 0x0000000f1b1a7c25 */ /* 0x000fe2000f8e0020 */
[----:B------:R-:W-:-:S03]  /*a2e0*/  IADD3 R42, -R25, UR11, R42 ;  /* 0x0000000b192a7c10 */ /* 0x000fc6000fffe12a */
[----:B------:R-:W-:Y:S02]  /*a2f0*/  IMAD R24, R24, -0x2, R28 ;  /* 0xfffffffe18187824 */ /* 0x000fe400078e021c */
[----:B------:R-:W-:Y:S02]  /*a300*/  VIADD R27, R27, UR8 ;  /* 0x000000081b1b7c36 */ /* 0x000fe40008000000 */
[----:B------:R-:W-:Y:S02]  /*a310*/  IMAD.IADD R44, R24, 0x1, -R29 ;  /* 0x00000001182c7824 */ /* 0x000fe400078e0a1d */
[----:B------:R-:W-:Y:S01]  /*a320*/  IMAD.MOV.U32 R43, RZ, RZ, -0x1 ;  /* 0xffffffffff2b7424 */ /* 0x000fe200078e00ff */
[----:B---3--:R-:W-:Y:S06]  /*a330*/  @P0 BRA `(.L_x_38) ;  /* 0x000000cc00c40947 */ /* 0x008fec0003800000 */
[----:B------:R-:W0:Y:S01]  /*a340*/  LDC.64 R28, c[0x0][0x5c8] ;  /* 0x00017200ff1c7b82 */ /* 0x000e220000000a00 */
[----:B------:R-:W-:Y:S01]  /*a350*/  ULDC.64 UR6, c[0x0][0x5c0] ;  /* 0x0001700000067ab9 */ /* 0x000fe20000000a00 */
[----:B------:R-:W-:Y:S01]  /*a360*/  BSSY B0, `(.L_x_38) ;  /* 0x0000cee000007945 */ /* 0x000fe20003800000 */
[-C--:B0-----:R-:W-:Y:S01]  /*a370*/  IMAD R24, R39, R28.reuse, RZ ;  /* 0x0000001c27187224 */ /* 0x081fe200078e02ff */
[----:B------:R-:W-:Y:S01]  /*a380*/  SHF.L.U64.HI R34, R28, 0x3, R29 ;  /* 0x000000031c227819 */ /* 0x000fe2000001021d */
[----:B------:R-:W-:-:S04]  /*a390*/  IMAD.WIDE.U32 R26, R38, R28, R26 ;  /* 0x0000001c261a7225 */ /* 0x000fc800078e001a */
[----:B------:R-:W-:Y:S01]  /*a3a0*/  IMAD R25, R38, R29, R24 ;  /* 0x0000001d26197224 */ /* 0x000fe200078e0218 */
[----:B------:R-:W-:Y:S01]  /*a3b0*/  IADD3 R24, P3, R26, UR6, RZ ;  /* 0x000000061a187c10 */ /* 0x000fe2000ff7e0ff */
[C---:B------:R-:W-:Y:S01]  /*a3c0*/  IMAD.SHL.U32 R35, R28.reuse, 0x8, RZ ;  /* 0x000000081c237824 */ /* 0x040fe200078e00ff */
[----:B------:R-:W-:Y:S01]  /*a3d0*/  LEA R30, P2, R28, R26, 0x7 ;  /* 0x0000001a1c1e7211 */ /* 0x000fe200078438ff */
[----:B------:R-:W-:-:S03]  /*a3e0*/  IMAD.IADD R27, R27, 0x1, R25 ;  /* 0x000000011b1b7824 */ /* 0x000fc600078e0219 */
[----:B------:R-:W-:Y:S02]  /*a3f0*/  IADD3 R26, P1, P0, R26, UR6, R35 ;  /* 0x000000061a1a7c10 */ /* 0x000fe4000f83e023 */
[----:B------:R-:W-:Y:S02]  /*a400*/  IADD3.X R25, R27, UR7, RZ, P3, !PT ;  /* 0x000000071b197c10 */ /* 0x000fe40009ffe4ff */
[----:B------:R-:W-:Y:S02]  /*a410*/  FSETP.NEU.AND P3, PT, RZ, UR5, PT ;  /* 0x00000005ff007c0b */ /* 0x000fe4000bf6d000 */
[----:B------:R-:W-:Y:S02]  /*a420*/  LEA.HI.X R31, R28, R27, R29, 0x7, P2 ;  /* 0x0000001b1c1f7211 */ /* 0x000fe400010f3c1d */
[C---:B------:R-:W-:Y:S02]  /*a430*/  IADD3 R28, P2, R30.reuse, UR6, RZ ;  /* 0x000000061e1c7c10 */ /* 0x040fe4000ff5e0ff */
[----:B------:R-:W-:-:S02]  /*a440*/  IADD3 R30, P5, P6, R30, UR6, R35 ;  /* 0x000000061e1e7c10 */ /* 0x000fc4000febe023 */
[----:B------:R-:W-:Y:S02]  /*a450*/  IADD3.X R29, R31, UR7, RZ, P2, !PT ;  /* 0x000000071f1d7c10 */ /* 0x000fe400097fe4ff */
[--C-:B------:R-:W-:Y:S02]  /*a460*/  IADD3.X R27, R27, UR7, R34.reuse, P1, P0 ;  /* 0x000000071b1b7c10 */ /* 0x100fe40008fe0422 */
[----:B------:R-:W-:Y:S01]  /*a470*/  IADD3.X R31, R31, UR7, R34, P5, P6 ;  /* 0x000000071f1f7c10 */ /* 0x000fe2000afec422 */
[----:B------:R-:W-:Y:S06]  /*a480*/  @!P3 BRA `(.L_x_39) ;  /* 0x000000980068b947 */ /* 0x000fec0003800000 */
[----:B-----5:R0:W-:Y:S01]  /*a490*/  STL [R1+0x220], R0 ;  /* 0x0002200001007387 */ /* 0x0201e20000100800 */
[----:B------:R-:W-:-:S03]  /*a4a0*/  ULDC.64 UR8, c[0x0][0x5b8] ;  /* 0x00016e0000087ab9 */ /* 0x000fc60000000a00 */
[----:B0-----:R-:W2:Y:S01]  /*a4b0*/  LDL.LU R0, [R1+0x210] ;  /* 0x0002100001007983 */ /* 0x001ea20000300800 */
[----:B------:R-:W-:Y:S02]  /*a4c0*/  UIMAD UR6, UR10, UR8, URZ ;  /* 0x000000080a0672a4 */ /* 0x000fe4000f8e023f */
[----:B------:R-:W-:Y:S01]  /*a4d0*/  IMAD.U32 R35, RZ, RZ, UR8 ;  /* 0x00000008ff237e24 */ /* 0x000fe2000f8e00ff */
[----:B------:R-:W-:-:S04]  /*a4e0*/  ISETP.GE.AND P3, PT, R42, 0x1, PT ;  /* 0x000000012a00780c */ /* 0x000fc80003f66270 */
[----:B------:R-:W-:Y:S02]  /*a4f0*/  ISETP.LT.OR P1, PT, R44, 0x1, !P3 ;  /* 0x000000012c00780c */ /* 0x000fe40005f21670 */
[----:B--2---:R-:W-:Y:S02]  /*a500*/  R2UR UR7, R0 ;  /* 0x00000000000772ca */ /* 0x004fe400000e0000 */
[----:B------:R0:W5:Y:S01]  /*a510*/  LDL.LU R0, [R1+0x220] ;  /* 0x0002200001007983 */ /* 0x0001620000300800 */
[----:B------:R-:W-:Y:S01]  /*a520*/  BSSY B1, `(.L_x_40) ;  /* 0x000000f000017945 */ /* 0x000fe20003800000 */
[----:B------:R-:W-:-:S09]  /*a530*/  PRMT R34, RZ, 0x7610, R34 ;  /* 0x00007610ff227816 */ /* 0x000fd20000000022 */
[----:B------:R-:W-:Y:S02]  /*a540*/  UIMAD UR6, UR7, UR9, UR6 ;  /* 0x00000009070672a4 */ /* 0x000fe4000f8e0206 */
[----:B------:R-:W-:Y:S01]  /*a550*/  IMAD.WIDE.U32 R32, R35, UR7, R32 ;  /* 0x0000000723207c25 */ /* 0x000fe2000f8e0020 */
[----:B------:R-:W-:-:S03]  /*a560*/  ULDC.64 UR8, c[0x0][0x5a8] ;  /* 0x00016a0000087ab9 */ /* 0x000fc60000000a00 */
[----:B------:R-:W-:Y:S02]  /*a570*/  IMAD.MOV.U32 R40, RZ, RZ, R32 ;  /* 0x000000ffff287224 */ /* 0x000fe400078e0020 */
[----:B------:R-:W-:Y:S01]  /*a580*/  VIADD R41, R33, UR6 ;  /* 0x0000000621297c36 */ /* 0x000fe20008000000 */
[----:B------:R-:W-:Y:S02]  /*a590*/  ULDC.64 UR6, c[0x0][0x5b0] ;  /* 0x00016c0000067ab9 */ /* 0x000fe40000000a00 */
[----:B------:R-:W-:Y:S02]  /*a5a0*/  IMAD R35, R39, UR6, RZ ;  /* 0x0000000627237c24 */ /* 0x000fe4000f8e02ff */
[----:B------:R-:W-:-:S04]  /*a5b0*/  IMAD.WIDE.U32 R32, R38, UR6, R40 ;  /* 0x0000000626207c25 */ /* 0x000fc8000f8e0028 */
[----:B------:R-:W-:Y:S01]  /*a5c0*/  IMAD R35, R38, UR7, R35 ;  /* 0x0000000726237c24 */ /* 0x000fe2000f8e0223 */
[----:B------:R-:W-:-:S04]  /*a5d0*/  IADD3 R32, P0, R32, UR8, RZ ;  /* 0x0000000820207c10 */ /* 0x000fc8000ff1e0ff */
[----:B------:R-:W-:Y:S01]  /*a5e0*/  IADD3.X R33, R33, UR9, R35, P0, !PT ;  /* 0x0000000921217c10 */ /* 0x000fe200087fe423 */
[----:B0-----:R-:W-:Y:S08]  /*a5f0*/  @P1 BRA `(.L_x_41) ;  /* 0x0000000000041947 */ /* 0x001ff00003800000 */
[----:B------:R0:W5:Y:S02]  /*a600*/  LDG.E.U8 R34, desc[UR52][R32.64] ;  /* 0x0000003420227981 */ /* 0x000164000c1e1100 */
.L_x_41:
[----:B------:R-:W-:Y:S05]  /*a610*/  BSYNC B1 ;  /* 0x0000000000017941 */ /* 0x000fea0003800000 */
.L_x_40:
[----:B-----5:R-:W-:Y:S01]  /*a620*/  LOP3.LUT R34, R34, 0xff, RZ, 0xc0, !PT ;  /* 0x000000ff22227812 */ /* 0x020fe200078ec0ff */
[----:B------:R-:W-:Y:S01]  /*a630*/  BSSY B1, `(.L_x_42) ;  /* 0x000000b000017945 */ /* 0x000fe20003800000 */
[----:B------:R-:W-:Y:S02]  /*a640*/  ISETP.LT.OR P0, PT, R44, 0x2, !P3 ;  /* 0x000000022c00780c */ /* 0x000fe40005f01670 */
[----:B------:R-:W-:-:S05]  /*a650*/  F2FP.F16.E4M3.UNPACK_B R34, R34 ;  /* 0x00000022ff22723e */ /* 0x000fca00020006ff */
[----:B------:R-:W-:-:S05]  /*a660*/  HADD2.F32 R34, -RZ, R34.H0_H0 ;  /* 0x20000022ff227230 */ /* 0x000fca0000004100 */
[----:B------:R-:W-:-:S04]  /*a670*/  FMUL R34, R34, UR5 ;  /* 0x0000000522227c20 */ /* 0x000fc80008400000 */
[----:B------:R-:W-:-:S05]  /*a680*/  FFMA R34, R227, UR4, R34 ;  /* 0x00000004e3227c23 */ /* 0x000fca0008000022 */
[----:B------:R-:W-:Y:S02]  /*a690*/  F2FP.SATFINITE.E4M3.F32.PACK_AB_MERGE_C R35, RZ, R34, RZ ;  /* 0x00000022ff23723e */ /* 0x000fe400048070ff */
[----:B------:R-:W-:-:S03]  /*a6a0*/  PRMT R34, RZ, 0x7610, R34 ;  /* 0x00007610ff227816 */ /* 0x000fc60000000022 */
[----:B------:R1:W-:Y:S01]  /*a6b0*/  @!P1 STG.E.U8 desc[UR52][R24.64], R35 ;  /* 0x0000002318009986 */ /* 0x0003e2000c101134 */
[----:B------:R-:W-:Y:S05]  /*a6c0*/  @P0 BRA `(.L_x_43) ;  /* 0x0000000000040947 */ /* 0x000fea0003800000 */
[----:B------:R2:W5:Y:S02]  /*a6d0*/  LDG.E.U8 R34, desc[UR52][R32.64+0x1] ;  /* 0x0000013420227981 */ /* 0x000564000c1e1100 */
.L_x_43:
[----:B------:R-:W-:Y:S05]  /*a6e0*/  BSYNC B1 ;  /* 0x0000000000017941 */ /* 0x000fea0003800000 */
.L_x_42:
[----:B-----5:R-:W-:Y:S01]  /*a6f0*/  LOP3.LUT R34, R34, 0xff, RZ, 0xc0, !PT ;  /* 0x000000ff22227812 */ /* 0x020fe200078ec0ff */
[----:B------:R-:W-:Y:S01]  /*a700*/  BSSY B1, `(.L_x_44) ;  /* 0x0000013000017945 */ /* 0x000fe20003800000 */
[----:B------:R-:W-:Y:S02]  /*a710*/  IADD3 R45, P1, R38, 0x8, RZ ;  /* 0x00000008262d7810 */ /* 0x000fe40007f3e0ff */
[----:B------:R-:W-:Y:S02]  /*a720*/  F2FP.F16.E4M3.UNPACK_B R34, R34 ;  /* 0x00000022ff22723e */ /* 0x000fe400020006ff */
[----:B------:R-:W-:Y:S01]  /*a730*/  ISETP.GE.AND P2, PT, R42, 0x9, PT ;  /* 0x000000092a00780c */ /* 0x000fe20003f46270 */
[----:B-1----:R-:W-:Y:S02]  /*a740*/  IMAD.X R35, RZ, RZ, R39, P1 ;  /* 0x000000ffff237224 */ /* 0x002fe400008e0627 */
[----:B------:R-:W-:Y:S01]  /*a750*/  HADD2.F32 R34, -RZ, R34.H0_H0 ;  /* 0x20000022ff227230 */ /* 0x000fe20000004100 */
[----:B------:R-:W-:Y:S01]  /*a760*/  ISETP.LT.OR P5, PT, R44, 0x1, !P2 ;  /* 0x000000012c00780c */ /* 0x000fe200057a1670 */
[----:B------:R-:W-:-:S03]  /*a770*/  IMAD R36, R35, UR6, RZ ;  /* 0x0000000623247c24 */ /* 0x000fc6000f8e02ff */
[----:B------:R-:W-:Y:S01]  /*a780*/  FMUL R37, R34, UR5 ;  /* 0x0000000522257c20 */ /* 0x000fe20008400000 */
[----:B------:R-:W-:-:S04]  /*a790*/  IMAD.WIDE.U32 R34, R45, UR6, R40 ;  /* 0x000000062d227c25 */ /* 0x000fc8000f8e0028 */
[----:B------:R-:W-:Y:S01]  /*a7a0*/  FFMA R37, R226, UR4, R37 ;  /* 0x00000004e2257c23 */ /* 0x000fe20008000025 */
[--C-:B------:R-:W-:Y:S01]  /*a7b0*/  IMAD R45, R45, UR7, R36.reuse ;  /* 0x000000072d2d7c24 */ /* 0x100fe2000f8e0224 */
[----:B------:R-:W-:Y:S02]  /*a7c0*/  IADD3 R34, P1, R34, UR8, RZ ;  /* 0x0000000822227c10 */ /* 0x000fe4000ff3e0ff */
[----:B------:R-:W-:Y:S02]  /*a7d0*/  PRMT R36, RZ, 0x7610, R36 ;  /* 0x00007610ff247816 */ /* 0x000fe40000000024 */
[----:B------:R-:W-:Y:S02]  /*a7e0*/  F2FP.SATFINITE.E4M3.F32.PACK_AB_MERGE_C R37, RZ, R37, RZ ;  /* 0x00000025ff25723e */ /* 0x000fe400048070ff */
[----:B------:R-:W-:-:S03]  /*a7f0*/  IADD3.X R35, R35, UR9, R45, P1, !PT ;  /* 0x0000000923237c10 */ /* 0x000fc60008ffe42d */
[----:B------:R1:W-:Y:S01]  /*a800*/  @!P0 STG.E.U8 desc[UR52][R24.64+0x1], R37 ;  /* 0x0000012518008986 */ /* 0x0003e2000c101134 */
[----:B------:R-:W-:Y:S05]  /*a810*/  @P5 BRA `(.L_x_45) ;  /* 0x0000000000045947 */ /* 0x000fea0003800000 */
[----:B------:R3:W5:Y:S02]  /*a820*/  LDG.E.U8 R36, desc[UR52][R34.64] ;  /* 0x0000003422247981 */ /* 0x000764000c1e1100 */
.L_x_45:
[----:B------:R-:W-:Y:S05]  /*a830*/  BSYNC B1 ;  /* 0x0000000000017941 */ /* 0x000fea0003800000 */
.L_x_44:
[----:B-----5:R-:W-:Y:S01]  /*a840*/  LOP3.LUT R36, R36, 0xff, RZ, 0xc0, !PT ;  /* 0x000000ff24247812 */ /* 0x020fe200078ec0ff */
[----:B------:R-:W-:Y:S01]  /*a850*/  BSSY B1, `(.L_x_46) ;  /* 0x000000b000017945 */ /* 0x000fe20003800000 */
[----:B------:R-:W-:Y:S02]  /*a860*/  ISETP.LT.OR P0, PT, R44, 0x2, !P2 ;  /* 0x000000022c00780c */ /* 0x000fe40005701670 */
[----:B------:R-:W-:-:S05]  /*a870*/  F2FP.F16.E4M3.UNPACK_B R36, R36 ;  /* 0x00000024ff24723e */ /* 0x000fca00020006ff */
[----:B------:R-:W-:-:S05]  /*a880*/  HADD2.F32 R36, -RZ, R36.H0_H0 ;  /* 0x20000024ff247230 */ /* 0x000fca0000004100 */
[----:B------:R-:W-:-:S04]  /*a890*/  FMUL R36, R36, UR5 ;  /* 0x0000000524247c20 */ /* 0x000fc80008400000 */
[----:B------:R-:W-:-:S05]  /*a8a0*/  FFMA R36, R225, UR4, R36 ;  /* 0x00000004e1247c23 */ /* 0x000fca0008000024 */
[----:B-1----:R-:W-:Y:S02]  /*a8b0*/  F2FP.SATFINITE.E4M3.F32.PACK_AB_MERGE_C R37, RZ, R36, RZ ;  /* 0x00000024ff25723e */ /* 0x002fe400048070ff */
[----:B------:R-:W-:-:S03]  /*a8c0*/  PRMT R36, RZ, 0x7610, R36 ;  /* 0x00007610ff247816 */ /* 0x000fc60000000024 */
[----:B------:R1:W-:Y:S01]  /*a8d0*/  @!P5 STG.E.U8 desc[UR52][R26.64], R37 ;  /* 0x000000251a00d986 */ /* 0x0003e2000c101134 */
[----:B------:R-:W-:Y:S05]  /*a8e0*/  @P0 BRA `(.L_x_47) ;  /* 0x0000000000040947 */ /* 0x000fea0003800000 */
[----:B------:R4:W5:Y:S02]  /*a8f0*/  LDG.E.U8 R36, desc[UR52][R34.64+0x1] ;  /* 0x0000013422247981 */ /* 0x000964000c1e1100 */
.L_x_47:
[----:B------:R-:W-:Y:S05]  /*a900*/  BSYNC B1 ;  /* 0x0000000000017941 */ /* 0x000fea0003800000 */
.L_x_46:
[----:B-----5:R-:W-:Y:S01]  /*a910*/  LOP3.LUT R36, R36, 0xff, RZ, 0xc0, !PT ;  /* 0x000000ff24247812 */ /* 0x020fe200078ec0ff */
[----:B------:R-:W-:Y:S01]  /*a920*/  BSSY B1, `(.L_x_48) ;  /* 0x000000b000017945 */ /* 0x000fe20003800000 */
[----:B------:R-:W-:Y:S02]  /*a930*/  ISETP.LT.OR P1, PT, R44, 0x9, !P3 ;  /* 0x000000092c00780c */ /* 0x000fe40005f21670 */
[----:B------:R-:W-:-:S05]  /*a940*/  F2FP.F16.E4M3.UNPACK_B R36, R36 ;  /* 0x00000024ff24723e */ /* 0x000fca00020006ff */
[----:B------:R-:W-:-:S05]  /*a950*/  HADD2.F32 R36, -RZ, R36.H0_H0 ;  /* 0x20000024ff247230 */ /* 0x000fca0000004100 */
[----:B-1----:R-:W-:Y:S01]  /*a960*/  FMUL R37, R36, UR5 ;  /* 0x0000000524257c20 */ /* 0x002fe20008400000 */
[----:B------:R-:W-:-:S03]  /*a970*/  PRMT R36, RZ, 0x7610, R36 ;  /* 0x00007610ff247816 */ /* 0x000fc60000000024 */
[----:B------:R-:W-:-:S05]  /*a980*/  FFMA R37, R224, UR4, R37 ;  /* 0x00000004e0257c23 */ /* 0x000fca0008000025 */
[----:B------:R-:W-:-:S05]  /*a990*/  F2FP.SATFINITE.E4M3.F32.PACK_AB_MERGE_C R37, RZ, R37, RZ ;  /* 0x00000025ff25723e */ /* 0x000fca00048070ff */
[----:B------:R1:W-:Y:S01]  /*a9a0*/  @!P0 STG.E.U8 desc[UR52][R26.64+0x1], R37 ;  /* 0x000001251a008986 */ /* 0x0003e2000c101134 */
[----:B------:R-:W-:Y:S05]  /*a9b0*/  @P1 BRA `(.L_x_49) ;  /* 0x0000000000041947 */ /* 0x000fea0003800000 */
[----:B------:R0:W5:Y:S02]  /*a9c0*/  LDG.E.U8 R36, desc[UR52][R32.64+0x8] ;  /* 0x0000083420247981 */ /* 0x000164000c1e1100 */
.L_x_49:
[----:B------:R-:W-:Y:S05]  /*a9d0*/  BSYNC B1 ;  /* 0x0000000000017941 */ /* 0x000fea0003800000 */
.L_x_48:
        /* <DEDUP_REMOVED lines=12> */
.L_x_51:
[----:B------:R-:W-:Y:S05]  /*aaa0*/  BSYNC B1 ;  /* 0x0000000000017941 */ /* 0x000fea0003800000 */
.L_x_50:
        /* <DEDUP_REMOVED lines=12> */
.L_x_53:
[----:B------:R-:W-:Y:S05]  /*ab70*/  BSYNC B1 ;  /* 0x0000000000017941 */ /* 0x000fea0003800000 */
.L_x_52:
        /* <DEDUP_REMOVED lines=12> */
.L_x_55:
[----:B------:R-:W-:Y:S05]  /*ac40*/  BSYNC B1 ;  /* 0x0000000000017941 */ /* 0x000fea0003800000 */
.L_x_54:
        /* <DEDUP_REMOVED lines=12> */
[----:B------:R-:W-:Y:S01]  /*ad10*/  IMAD R47, R47, UR7, R46 ;  /* 0x000000072f2f7c24 */ /* 0x000fe2000f8e022e */
[----:B------:R-:W-:-:S03]  /*ad20*/  IADD3 R36, P6, R36, UR8, RZ ;  /* 0x0000000824247c10 */ /* 0x000fc6000ffde0ff */
[----:B------:R-:W-:Y:S02]  /*ad30*/  F2FP.SATFINITE.E4M3.F32.PACK_AB_MERGE_C R49, RZ, R45, RZ ;  /* 0x0000002dff31723e */ /* 0x000fe400048070ff */
[----:B------:R-:W-:Y:S02]  /*ad40*/  IADD3.X R37, R37, UR9, R47, P6, !PT ;  /* 0x0000000925257c10 */ /* 0x000fe4000b7fe42f */
[----:B------:R-:W-:Y:S01]  /*ad50*/  PRMT R45, RZ, 0x7610, R45 ;  /* 0x00007610ff2d7816 */ /* 0x000fe2000000002d */
[----:B------:R1:W-:Y:S01]  /*ad60*/  @!P5 STG.E.U8 desc[UR52][R26.64+0x9], R49 ;  /* 0x000009311a00d986 */ /* 0x0003e2000c101134 */
[----:B------:R-:W-:Y:S05]  /*ad70*/  @P0 BRA `(.L_x_57) ;  /* 0x0000000000040947 */ /* 0x000fea0003800000 */
[----:B------:R0:W5:Y:S02]  /*ad80*/  LDG.E.U8 R45, desc[UR52][R36.64] ;  /* 0x00000034242d7981 */ /* 0x000164000c1e1100 */
.L_x_57:
[----:B------:R-:W-:Y:S05]  /*ad90*/  BSYNC B1 ;  /* 0x0000000000017941 */ /* 0x000fea0003800000 */
.L_x_56:
[----:B-----5:R-:W-:Y:S01]  /*ada0*/  LOP3.LUT R45, R45, 0xff, RZ, 0xc0, !PT ;  /* 0x000000ff2d2d7812 */ /* 0x020fe200078ec0ff */
[----:B------:R-:W-:Y:S01]  /*adb0*/  BSSY B1, `(.L_x_58) ;  /* 0x000000b000017945 */ /* 0x000fe20003800000 */
[----:B------:R-:W-:Y:S02]  /*adc0*/  ISETP.LT.OR P5, PT, R44, 0x2, !P1 ;  /* 0x000000022c00780c */ /* 0x000fe40004fa1670 */
[----:B------:R-:W-:-:S05]  /*add0*/  F2FP.F16.E4M3.UNPACK_B R45, R45 ;  /* 0x0000002dff2d723e */ /* 0x000fca00020006ff */
[----:B------:R-:W-:-:S05]  /*ade0*/  HADD2.F32 R45, -RZ, R45.H0_H0 ;  /* 0x2000002dff2d7230 */ /* 0x000fca0000004100 */
[----:B------:R-:W-:Y:S01]  /*adf0*/  FMUL R46, R45, UR5 ;  /* 0x000000052d2e7c20 */ /* 0x000fe20008400000 */
[----:B------:R-:W-:-:S03]  /*ae00*/  PRMT R45, RZ, 0x7610, R45 ;  /* 0x00007610ff2d7816 */ /* 0x000fc6000000002d */
[----:B------:R-:W-:-:S05]  /*ae10*/  FFMA R46, R219, UR4, R46 ;  /* 0x00000004db2e7c23 */ /* 0x000fca000800002e */
[----:B------:R-:W-:-:S05]  /*ae20*/  F2FP.SATFINITE.E4M3.F32.PACK_AB_MERGE_C R47, RZ, R46, RZ ;  /* 0x0000002eff2f723e */ /* 0x000fca00048070ff */
[----:B------:R0:W-:Y:S01]  /*ae30*/  @!P0 STG.E.U8 desc[UR52][R28.64], R47 ;  /* 0x0000002f1c008986 */ /* 0x0001e2000c101134 */
[----:B------:R-:W-:Y:S05]  /*ae40*/  @P5 BRA `(.L_x_59) ;  /* 0x0000000000045947 */ /* 0x000fea0003800000 */
[----:B------:R0:W5:Y:S02]  /*ae50*/  LDG.E.U8 R45, desc[UR52][R36.64+0x1] ;  /* 0x00000134242d7981 */ /* 0x000164000c1e1100 */
.L_x_59:
[----:B------:R-:W-:Y:S05]  /*ae60*/  BSYNC B1 ;  /* 0x0000000000017941 */ /* 0x000fea0003800000 */
.L_x_58:
[----:B-----5:R-:W-:Y:S01]  /*ae70*/  LOP3.LUT R45, R45, 0xff, RZ, 0xc0, !PT ;  /* 0x000000ff2d2d7812 */ /* 0x020fe200078ec0ff */
[----:B------:R-:W-:Y:S01]  /*ae80*/  BSSY B1, `(.L_x_60) ;  /* 0x0000013000017945 */ /* 0x000fe20003800000 */
[----:B0-----:R-:W-:Y:S02]  /*ae90*/  IADD3 R47, P0, R38, 0x88, RZ ;  /* 0x00000088262f7810 */ /* 0x001fe40007f1e0ff */
[----:B------:R-:W-:-:S03]  /*aea0*/  F2FP.F16.E4M3.UNPACK_B R45, R45 ;  /* 0x0000002dff2d723e */ /* 0x000fc600020006ff */
[----:B------:R-:W-:Y:S01]  /*aeb0*/  IMAD.X R38, RZ, RZ, R39, P0 ;  /* 0x000000ffff267224 */ /* 0x000fe200000e0627 */
[----:B------:R-:W-:Y:S01]  /*aec0*/  ISETP.GE.AND P0, PT, R42, 0x89, PT ;  /* 0x000000892a00780c */ /* 0x000fe20003f06270 */
[----:B------:R-:W-:Y:S02]  /*aed0*/  HADD2.F32 R45, -RZ, R45.H0_H0 ;  /* 0x2000002dff2d7230 */ /* 0x000fe40000004100 */
[----:B------:R-:W-:Y:S02]  /*aee0*/  IMAD R38, R38, UR6, RZ ;  /* 0x0000000626267c24 */ /* 0x000fe4000f8e02ff */
[----:B------:R-:W-:-:S04]  /*aef0*/  IMAD.WIDE.U32 R40, R47, UR6, R40 ;  /* 0x000000062f287c25 */ /* 0x000fc8000f8e0028 */
[----:B------:R-:W-:Y:S01]  /*af00*/  FMUL R45, R45, UR5 ;  /* 0x000000052d2d7c20 */ /* 0x000fe20008400000 */
[----:B------:R-:W-:-:S03]  /*af10*/  IMAD R47, R47, UR7, R38 ;  /* 0x000000072f2f7c24 */ /* 0x000fc6000f8e0226 */
[----:B------:R-:W-:Y:S01]  /*af20*/  FFMA R45, R218, UR4, R45 ;  /* 0x00000004da2d7c23 */ /* 0x000fe2000800002d */
[----:B------:R-:W-:Y:S02]  /*af30*/  IADD3 R38, P6, R40, UR8, RZ ;  /* 0x0000000828267c10 */ /* 0x000fe4000ffde0ff */
[----:B------:R-:W-:Y:S02]  /*af40*/  PRMT R40, RZ, 0x7610, R40 ;  /* 0x00007610ff287816 */ /* 0x000fe40000000028 */
[----:B------:R-:W-:Y:S02]  /*af50*/  F2FP.SATFINITE.E4M3.F32.PACK_AB_MERGE_C R45, RZ, R45, RZ ;  /* 0x0000002dff2d723e */ /* 0x000fe400048070ff */
[----:B------:R-:W-:-:S03]  /*af60*/  IADD3.X R39, R41, UR9, R47, P6, !PT ;  /* 0x0000000929277c10 */ /* 0x000fc6000b7fe42f */
[----:B------:R0:W-:Y:S01]  /*af70*/  @!P5 STG.E.U8 desc[UR52][R28.64+0x1], R45 ;  /* 0x0000012d1c00d986 */ /* 0x0001e2000c101134 */
[----:B------:R-:W-:-:S13]  /*af80*/  ISETP.LT.OR P5, PT, R44, 0x1, !P0 ;  /* 0x000000012c00780c */ /* 0x000fda00047a1670 */
[----:B0-----:R-:W-:Y:S05]  /*af90*/  @P5 BRA `(.L_x_61) ;  /* 0x0000000000045947 */ /* 0x001fea0003800000 */
[----:B------:R0:W5:Y:S02]  /*afa0*/  LDG.E.U8 R40, desc[UR52][R38.64] ;  /* 0x0000003426287981 */ /* 0x000164000c1e1100 */
.L_x_61:
[----:B------:R-:W-:Y:S05]  /*afb0*/  BSYNC B1 ;  /* 0x0000000000017941 */ /* 0x000fea0003800000 */
.L_x_60:
        /* <DEDUP_REMOVED lines=12> */
.L_x_63:
[----:B------:R-:W-:Y:S05]  /*b080*/  BSYNC B1 ;  /* 0x0000000000017941 */ /* 0x000fea0003800000 */
.L_x_62:
[----:B-----5:R-:W-:Y:S01]  /*b090*/  LOP3.LUT R40, R40, 0xff, RZ, 0xc0, !PT ;  /* 0x000000ff28287812 */ /* 0x020fe200078ec0ff */
[----:B------:R-:W-:Y:S01]  /*b0a0*/  BSSY B1, `(.L_x_64) ;  /* 0x000000b000017945 */ /* 0x000fe20003800000 */
[----:B------:R-:W-:Y:S02]  /*b0b0*/  ISETP.LT.OR P5, PT, R44, 0x9, !P1 ;  /* 0x000000092c00780c */ /* 0x000fe40004fa1670 */
[----:B------:R-:W-:-:S05]  /*b0c0*/  F2FP.F16.E4M3.UNPACK_B R40, R40 ;  /* 0x00000028ff28723e */ /* 0x000fca00020006ff */
[----:B------:R-:W-:-:S05]  /*b0d0*/  HADD2.F32 R40, -RZ, R40.H0_H0 ;  /* 0x20000028ff287230 */ /* 0x000fca0000004100 */
[----:B0-----:R-:W-:Y:S01]  /*b0e0*/  FMUL R41, R40, UR5 ;  /* 0x0000000528297c20 */ /* 0x001fe20008400000 */
[----:B------:R-:W-:-:S03]  /*b0f0*/  PRMT R40, RZ, 0x7610, R40 ;  /* 0x00007610ff287816 */ /* 0x000fc60000000028 */
[----:B------:R-:W-:-:S05]  /*b100*/  FFMA R41, R216, UR4, R41 ;  /* 0x00000004d8297c23 */ /* 0x000fca0008000029 */
[----:B------:R-:W-:-:S05]  /*b110*/  F2FP.SATFINITE.E4M3.F32.PACK_AB_MERGE_C R41, RZ, R41, RZ ;  /* 0x00000029ff29723e */ /* 0x000fca00048070ff */
[----:B------:R0:W-:Y:S01]  /*b120*/  @!P6 STG.E.U8 desc[UR52][R30.64+0x1], R41 ;  /* 0x000001291e00e986 */ /* 0x0001e2000c101134 */
[----:B------:R-:W-:Y:S05]  /*b130*/  @P5 BRA `(.L_x_65) ;  /* 0x0000000000045947 */ /* 0x000fea0003800000 */
[----:B------:R0:W5:Y:S02]  /*b140*/  LDG.E.U8 R40, desc[UR52][R36.64+0x8] ;  /* 0x0000083424287981 */ /* 0x000164000c1e1100 */
.L_x_65:
[----:B------:R-:W-:Y:S05]  /*b150*/  BSYNC B1 ;  /* 0x0000000000017941 */ /* 0x000fea0003800000 */
.L_x_64:
[----:B-----5:R-:W-:Y:S01]  /*b160*/  LOP3.LUT R40, R40, 0xff, RZ, 0xc0, !PT ;  /* 0x000000ff28287812 */ /* 0x020fe200078ec0ff */
[----:B------:R-:W-:Y:S01]  /*b170*/  BSSY B1, `(.L_x_66) ;  /* 0x000000b000017945 */ /* 0x000fe20003800000 */
[----:B------:R-:W-:Y:S02]  /*b180*/  ISETP.LT.OR P6, PT, R44, 0xa, !P1 ;  /* 0x0000000a2c00780c */ /* 0x000fe40004fc1670 */
[----:B------:R-:W-:-:S05]  /*b190*/  F2FP.F16.E4M3.UNPACK_B R40, R40 ;  /* 0x00000028ff28723e */ /* 0x000fca00020006ff */
[----:B------:R-:W-:-:S05]  /*b1a0*/  HADD2.F32 R40, -RZ, R40.H0_H0 ;  /* 0x20000028ff287230 */ /* 0x000fca0000004100 */
[----:B------:R-:W-:-:S04]  /*b1b0*/  FMUL R40, R40, UR5 ;  /* 0x0000000528287c20 */ /* 0x000fc80008400000 */
[----:B------:R-:W-:-:S05]  /*b1c0*/  FFMA R40, R215, UR4, R40 ;  /* 0x00000004d7287c23 */ /* 0x000fca0008000028 */
[----:B0-----:R-:W-:Y:S02]  /*b1d0*/  F2FP.SATFINITE.E4M3.F32.PACK_AB_MERGE_C R41, RZ, R40, RZ ;  /* 0x00000028ff29723e */ /* 0x001fe400048070ff */
[----:B------:R-:W-:-:S03]  /*b1e0*/  PRMT R40, RZ, 0x7610, R40 ;  /* 0x00007610ff287816 */ /* 0x000fc60000000028 */
[----:B------:R0:W-:Y:S01]  /*b1f0*/  @!P5 STG.E.U8 desc[UR52][R28.64+0x8], R41 ;  /* 0x000008291c00d986 */ /* 0x0001e2000c101134 */
[----:B------:R-:W-:Y:S05]  /*b200*/  @P6 BRA `(.L_x_67) ;  /* 0x0000000000046947 */ /* 0x000fea0003800000 */
[----:B------:R0:W5:Y:S02]  /*b210*/  LDG.E.U8 R40, desc[UR52][R36.64+0x9] ;  /* 0x0000093424287981 */ /* 0x000164000c1e1100 */
.L_x_67:
[----:B------:R-:W-:Y:S05]  /*b220*/  BSYNC B1 ;  /* 0x0000000000017941 */ /* 0x000fea0003800000 */
.L_x_66:
        /* <DEDUP_REMOVED lines=12> */
.L_x_69:
[----:B------:R-:W-:Y:S05]  /*b2f0*/  BSYNC B1 ;  /* 0x0000000000017941 */ /* 0x000fea0003800000 */
.L_x_68:
        /* <DEDUP_REMOVED lines=12> */
.L_x_71:
[----:B------:R-:W-:Y:S05]  /*b3c0*/  BSYNC B1 ;  /* 0x0000000000017941 */ /* 0x000fea0003800000 */
.L_x_70:
        /* <DEDUP_REMOVED lines=12> */
.L_x_73:
[----:B------:R-:W-:Y:S05]  /*b490*/  BSYNC B1 ;  /* 0x0000000000017941 */ /* 0x000fea0003800000 */
.L_x_72:
        /* <DEDUP_REMOVED lines=12> */
.L_x_75:
[----:B------:R-:W-:Y:S05]  /*b560*/  BSYNC B1 ;  /* 0x0000000000017941 */ /* 0x000fea0003800000 */
.L_x_74:
        /* <DEDUP_REMOVED lines=12> */
.L_x_77:
[----:B------:R-:W-:Y:S05]  /*b630*/  BSYNC B1 ;  /* 0x0000000000017941 */ /* 0x000fea0003800000 */
.L_x_76:
        /* <DEDUP_REMOVED lines=12> */
.L_x_79:
[----:B------:R-:W-:Y:S05]  /*b700*/  BSYNC B1 ;  /* 0x0000000000017941 */ /* 0x000fea0003800000 */
.L_x_78:
        /* <DEDUP_REMOVED lines=12> */
.L_x_81:
[----:B------:R-:W-:Y:S05]  /*b7d0*/  BSYNC B1 ;  /* 0x0000000000017941 */ /* 0x000fea0003800000 */
.L_x_80:
        /* <DEDUP_REMOVED lines=12> */
.L_x_83:
[----:B------:R-:W-:Y:S05]  /*b8a0*/  BSYNC B1 ;  /* 0x0000000000017941 */ /* 0x000fea0003800000 */
.L_x_82:
        /* <DEDUP_REMOVED lines=12> */
.L_x_85:
[----:B------:R-:W-:Y:S05]  /*b970*/  BSYNC B1 ;  /* 0x0000000000017941 */ /* 0x000fea0003800000 */
.L_x_84:
        /* <DEDUP_REMOVED lines=12> */
.L_x_87:
[----:B------:R-:W-:Y:S05]  /*ba40*/  BSYNC B1 ;  /* 0x0000000000017941 */ /* 0x000fea0003800000 */
.L_x_86:
        /* <DEDUP_REMOVED lines=12> */
.L_x_89:
[----:B------:R-:W-:Y:S05]  /*bb10*/  BSYNC B1 ;  /* 0x0000000000017941 */ /* 0x000fea0003800000 */
.L_x_88:
        /* <DEDUP_REMOVED lines=12> */
.L_x_91:
[----:B------:R-:W-:Y:S05]  /*bbe0*/  BSYNC B1 ;  /* 0x0000000000017941 */ /* 0x000fea0003800000 */
.L_x_90:
        /* <DEDUP_REMOVED lines=12> */
.L_x_93:
[----:B------:R-:W-:Y:S05]  /*bcb0*/  BSYNC B1 ;  /* 0x0000000000017941 */ /* 0x000fea0003800000 */
.L_x_92:
        /* <DEDUP_REMOVED lines=12> */
.L_x_95:
[----:B------:R-:W-:Y:S05]  /*bd80*/  BSYNC B1 ;  /* 0x0000000000017941 */ /* 0x000fea0003800000 */
.L_x_94:
        /* <DEDUP_REMOVED lines=12> */
.L_x_97:
[----:B------:R-:W-:Y:S05]  /*be50*/  BSYNC B1 ;  /* 0x0000000000017941 */ /* 0x000fea0003800000 */
.L_x_96:
[----:B-----5:R-:W-:Y:S01]  /*be60*/  LOP3.LUT R40, R40, 0xff, RZ, 0xc0, !PT ;  /* 0x000000ff28287812 */ /* 0x020fe200078ec0ff */
[----:B------:R-:W-:Y:S01]  /*be70*/  BSSY B1, `(.L_x_98) ;  /* 0x000000b000017945 */ /* 0x000fe20003800000 */
[----:B------:R-:W-:Y:S02]  /*be80*/  ISETP.LT.OR P6, PT, R44, 0x1a, !P1 ;  /* 0x0000001a2c00780c */ /* 0x000fe40004fc1670 */
[----:B------:R-:W-:-:S05]  /*be90*/  F2FP.F16.E4M3.UNPACK_B R40, R40 ;  /* 0x00000028ff28723e */ /* 0x000fca00020006ff */
[----:B------:R-:W-:-:S05]  /*bea0*/  HADD2.F32 R40, -RZ, R40.H0_H0 ;  /* 0x20000028ff287230 */ /* 0x000fca0000004100 */
[----:B------:R-:W-:-:S04]  /*beb0*/  FMUL R40, R40, UR5 ;  /* 0x0000000528287c20 */ /* 0x000fc80008400000 */
[----:B------:R-:W-:Y:S01]  /*bec0*/  FFMA R40, R23, UR4, R40 ;  /* 0x0000000417287c23 */ /* 0x000fe20008000028 */
[----:B------:R-:W-:-:S04]  /*bed0*/  PRMT R23, RZ, 0x7610, R23 ;  /* 0x00007610ff177816 */ /* 0x000fc80000000017 */
[----:B0-----:R-:W-:-:S05]  /*bee0*/  F2FP.SATFINITE.E4M3.F32.PACK_AB_MERGE_C R41, RZ, R40, RZ ;  /* 0x00000028ff29723e */ /* 0x001fca00048070ff */
[----:B------:R0:W-:Y:S01]  /*bef0*/  @!P5 STG.E.U8 desc[UR52][R28.64+0x18], R41 ;  /* 0x000018291c00d986 */ /* 0x0001e2000c101134 */
[----:B------:R-:W-:Y:S05]  /*bf00*/  @P6 BRA `(.L_x_99) ;  /* 0x0000000000046947 */ /* 0x000fea0003800000 */
[----:B------:R0:W5:Y:S02]  /*bf10*/  LDG.E.U8 R23, desc[UR52][R36.64+0x19] ;  /* 0x0000193424177981 */ /* 0x000164000c1e1100 */
.L_x_99:
[----:B------:R-:W-:Y:S05]  /*bf20*/  BSYNC B1 ;  /* 0x0000000000017941 */ /* 0x000fea0003800000 */
.L_x_98:
        /* <DEDUP_REMOVED lines=8> */
[----:B------:R-:W-:-:S05]  /*bfb0*/  F2FP.SATFINITE.E4M3.F32.PACK_AB_MERGE_C R23, RZ, R23, RZ ;  /* 0x00000017ff17723e */ /* 0x000fca00048070ff */
[----:B------:R0:W-:Y:S01]  /*bfc0*/  @!P6 STG.E.U8 desc[UR52][R28.64+0x19], R23 ;  /* 0x000019171c00e986 */ /* 0x0001e2000c101134 */
[----:B------:R-:W-:Y:S05]  /*bfd0*/  @P5 BRA `(.L_x_101) ;  /* 0x0000000000045947 */ /* 0x000fea0003800000 */
[----:B------:R0:W5:Y:S02]  /*bfe0*/  LDG.E.U8 R22, desc[UR52][R38.64+0x18] ;  /* 0x0000183426167981 */ /* 0x000164000c1e1100 */
.L_x_101:
[----:B------:R-:W-:Y:S05]  /*bff0*/  BSYNC B1 ;  /* 0x0000000000017941 */ /* 0x000fea0003800000 */
.L_x_100:
        /* <DEDUP_REMOVED lines=12> */
.L_x_103:
[----:B------:R-:W-:Y:S05]  /*c0c0*/  BSYNC B1 ;  /* 0x0000000000017941 */ /* 0x000fea0003800000 */
.L_x_102:
        /* <DEDUP_REMOVED lines=12> */
.L_x_105:
[----:B------:R-:W-:Y:S05]  /*c190*/  BSYNC B1 ;  /* 0x0000000000017941 */ /* 0x000fea0003800000 */
.L_x_104:
        /* <DEDUP_REMOVED lines=12> */
.L_x_107:
[----:B------:R-:W-:Y:S05]  /*c260*/  BSYNC B1 ;  /* 0x0000000000017941 */ /* 0x000fea0003800000 */
.L_x_106:
        /* <DEDUP_REMOVED lines=12> */
.L_x_109:
[----:B------:R-:W-:Y:S05]  /*c330*/  BSYNC B1 ;  /* 0x0000000000017941 */ /* 0x000fea0003800000 */
.L_x_108:
        /* <DEDUP_REMOVED lines=12> */
.L_x_111:
[----:B------:R-:W-:Y:S05]  /*c400*/  BSYNC B1 ;  /* 0x0000000000017941 */ /* 0x000fea0003800000 */
.L_x_110:
        /* <DEDUP_REMOVED lines=12> */
.L_x_113:
[----:B------:R-:W-:Y:S05]  /*c4d0*/  BSYNC B1 ;  /* 0x0000000000017941 */ /* 0x000fea0003800000 */
.L_x_112:
        /* <DEDUP_REMOVED lines=12> */
.L_x_115:
[----:B------:R-:W-:Y:S05]  /*c5a0*/  BSYNC B1 ;  /* 0x0000000000017941 */ /* 0x000fea0003800000 */
.L_x_114:
        /* <DEDUP_REMOVED lines=12> */
.L_x_117:
[----:B------:R-:W-:Y:S05]  /*c670*/  BSYNC B1 ;  /* 0x0000000000017941 */ /* 0x000fea0003800000 */
.L_x_116:
        /* <DEDUP_REMOVED lines=12> */
.L_x_119:
[----:B------:R-:W-:Y:S05]  /*c740*/  BSYNC B1 ;  /* 0x0000000000017941 */ /* 0x000fea0003800000 */
.L_x_118:
        /* <DEDUP_REMOVED lines=12> */
.L_x_121:
[----:B------:R-:W-:Y:S05]  /*c810*/  BSYNC B1 ;  /* 0x0000000000017941 */ /* 0x000fea0003800000 */
.L_x_120:
        /* <DEDUP_REMOVED lines=12> */
.L_x_123:
[----:B------:R-:W-:Y:S05]  /*c8e0*/  BSYNC B1 ;  /* 0x0000000000017941 */ /* 0x000fea0003800000 */
.L_x_122:
        /* <DEDUP_REMOVED lines=12> */
.L_x_125:
[----:B------:R-:W-:Y:S05]  /*c9b0*/  BSYNC B1 ;  /* 0x0000000000017941 */ /* 0x000fea0003800000 */
.L_x_124:
        /* <DEDUP_REMOVED lines=12> */
.L_x_127:
[----:B------:R-:W-:Y:S05]  /*ca80*/  BSYNC B1 ;  /* 0x0000000000017941 */ /* 0x000fea0003800000 */
.L_x_126:
        /* <DEDUP_REMOVED lines=12> */
.L_x_129:
[----:B------:R-:W-:Y:S05]  /*cb50*/  BSYNC B1 ;  /* 0x0000000000017941 */ /* 0x000fea0003800000 */
.L_x_128:
        /* <DEDUP_REMOVED lines=12> */
.L_x_131:
[----:B------:R-:W-:Y:S05]  /*cc20*/  BSYNC B1 ;  /* 0x0000000000017941 */ /* 0x000fea0003800000 */
.L_x_130:
        /* <DEDUP_REMOVED lines=12> */
.L_x_133:
[----:B------:R-:W-:Y:S05]  /*ccf0*/  BSYNC B1 ;  /* 0x0000000000017941 */ /* 0x000fea0003800000 */
.L_x_132:
        /* <DEDUP_REMOVED lines=12> */
.L_x_135:
[----:B------:R-:W-:Y:S05]  /*cdc0*/  BSYNC B1 ;  /* 0x0000000000017941 */ /* 0x000fea0003800000 */
.L_x_134:
        /* <DEDUP_REMOVED lines=12> */
.L_x_137:
[----:B------:R-:W-:Y:S05]  /*ce90*/  BSYNC B1 ;  /* 0x0000000000017941 */ /* 0x000fea0003800000 */
.L_x_136:
        /* <DEDUP_REMOVED lines=12> */
.L_x_139:
[----:B------:R-:W-:Y:S05]  /*cf60*/  BSYNC B1 ;  /* 0x0000000000017941 */ /* 0x000fea0003800000 */
.L_x_138:
        /* <DEDUP_REMOVED lines=12> */
.L_x_141:
[----:B------:R-:W-:Y:S05]  /*d030*/  BSYNC B1 ;  /* 0x0000000000017941 */ /* 0x000fea0003800000 */
.L_x_140:
[----:B-----5:R-:W-:Y:S01]  /*d040*/  LOP3.LUT R2, R2, 0xff, RZ, 0xc0, !PT ;  /* 0x000000ff02027812 */ /* 0x020fe200078ec0ff */
[----:B------:R-:W-:Y:S01]  /*d050*/  BSSY B1, `(.L_x_142) ;  /* 0x000000b000017945 */ /* 0x000fe20003800000 */
[----:B------:R-:W-:Y:S02]  /*d060*/  ISETP.LT.OR P6, PT, R44, 0x32, !P2 ;  /* 0x000000322c00780c */ /* 0x000fe400057c1670 */
[----:B------:R-:W-:-:S05]  /*d070*/  F2FP.F16.E4M3.UNPACK_B R2, R2 ;  /* 0x00000002ff02723e */ /* 0x000fca00020006ff */
[----:B------:R-:W-:-:S05]  /*d080*/  HADD2.F32 R2, -RZ, R2.H0_H0 ;  /* 0x20000002ff027230 */ /* 0x000fca0000004100 */
[----:B0-----:R-:W-:-:S04]  /*d090*/  FMUL R3, R2, UR5 ;  /* 0x0000000502037c20 */ /* 0x001fc80008400000 */
[----:B------:R-:W-:Y:S01]  /*d0a0*/  FFMA R3, R0, UR4, R3 ;  /* 0x0000000400037c23 */ /* 0x000fe20008000003 */
[----:B------:R-:W-:-:S04]  /*d0b0*/  PRMT R0, RZ, 0x7610, R0 ;  /* 0x00007610ff007816 */ /* 0x000fc80000000000 */
[----:B------:R-:W-:-:S05]  /*d0c0*/  F2FP.SATFINITE.E4M3.F32.PACK_AB_MERGE_C R3, RZ, R3, RZ ;  /* 0x00000003ff03723e */ /* 0x000fca00048070ff */
[----:B------:R0:W-:Y:S01]  /*d0d0*/  @!P5 STG.E.U8 desc[UR52][R26.64+0x30], R3 ;  /* 0x000030031a00d986 */ /* 0x0001e2000c101134 */
[----:B------:R-:W-:Y:S05]  /*d0e0*/  @P6 BRA `(.L_x_143) ;  /* 0x0000000000046947 */ /* 0x000fea0003800000 */
[----:B------:R0:W5:Y:S02]  /*d0f0*/  LDG.E.U8 R0, desc[UR52][R34.64+0x31] ;  /* 0x0000313422007981 */ /* 0x000164000c1e1100 */
.L_x_143:
[----:B------:R-:W-:Y:S05]  /*d100*/  BSYNC B1 ;  /* 0x0000000000017941 */ /* 0x000fea0003800000 */
.L_x_142:
[----:B------:R-:W2:Y:S01]  /*d110*/  LDL.LU R2, [R1] ;  /* 0x0000000001027983 */ /* 0x000ea20000300800 */
[----:B-----5:R-:W-:Y:S01]  /*d120*/  LOP3.LUT R0, R0, 0xff, RZ, 0xc0, !PT ;  /* 0x000000ff00007812 */ /* 0x020fe200078ec0ff */
[----:B------:R-:W-:Y:S01]  /*d130*/  BSSY B1, `(.L_x_144) ;  /* 0x000000b000017945 */ /* 0x000fe20003800000 */
[----:B------:R-:W-:Y:S02]  /*d140*/  ISETP.LT.OR P5, PT, R44, 0x39, !P3 ;  /* 0x000000392c00780c */ /* 0x000fe40005fa1670 */
[----:B------:R-:W-:-:S05]  /*d150*/  F2FP.F16.E4M3.UNPACK_B R0, R0 ;  /* 0x00000000ff00723e */ /* 0x000fca00020006ff */
[----:B------:R-:W-:-:S05]  /*d160*/  HADD2.F32 R0, -RZ, R0.H0_H0 ;  /* 0x20000000ff007230 */ /* 0x000fca0000004100 */
[----:B------:R-:W-:-:S04]  /*d170*/  FMUL R0, R0, UR5 ;  /* 0x0000000500007c20 */ /* 0x000fc80008400000 */
[----:B--2---:R-:W-:-:S05]  /*d180*/  FFMA R0, R2, UR4, R0 ;  /* 0x0000000402007c23 */ /* 0x004fca0008000000 */
[----:B0-----:R-:W-:Y:S02]  /*d190*/  F2FP.SATFINITE.E4M3.F32.PACK_AB_MERGE_C R3, RZ, R0, RZ ;  /* 0x00000000ff03723e */ /* 0x001fe400048070ff */
[----:B------:R-:W-:-:S03]  /*d1a0*/  PRMT R0, RZ, 0x7610, R0 ;  /* 0x00007610ff007816 */ /* 0x000fc60000000000 */
[----:B------:R0:W-:Y:S01]  /*d1b0*/  @!P6 STG.E.U8 desc[UR52][R26.64+0x31], R3 ;  /* 0x000031031a00e986 */ /* 0x0001e2000c101134 */
[----:B------:R-:W-:Y:S05]  /*d1c0*/  @P5 BRA `(.L_x_145) ;  /* 0x0000000000045947 */ /* 0x000fea0003800000 */
[----:B------:R2:W5:Y:S02]  /*d1d0*/  LDG.E.U8 R0, desc[UR52][R32.64+0x38] ;  /* 0x0000383420007981 */ /* 0x000564000c1e1100 */
.L_x_145:
[----:B------:R-:W-:Y:S05]  /*d1e0*/  BSYNC B1 ;  /* 0x0000000000017941 */ /* 0x000fea0003800000 */
.L_x_144:
[----:B------:R-:W3:Y:S01]  /*d1f0*/  LDL.LU R2, [R1+0x4] ;  /* 0x0000040001027983 */ /* 0x000ee20000300800 */
[----:B-----5:R-:W-:Y:S01]  /*d200*/  LOP3.LUT R0, R0, 0xff, RZ, 0xc0, !PT ;  /* 0x000000ff00007812 */ /* 0x020fe200078ec0ff */
[----:B------:R-:W-:Y:S01]  /*d210*/  BSSY B1, `(.L_x_146) ;  /* 0x000000b000017945 */ /* 0x000fe20003800000 */
[----:B------:R-:W-:Y:S02]  /*d220*/  ISETP.LT.OR P6, PT, R44, 0x3a, !P3 ;  /* 0x0000003a2c00780c */ /* 0x000fe40005fc1670 */
[----:B------:R-:W-:-:S05]  /*d230*/  F2FP.F16.E4M3.UNPACK_B R0, R0 ;  /* 0x00000000ff00723e */ /* 0x000fca00020006ff */
[----:B------:R-:W-:-:S05]  /*d240*/  HADD2.F32 R0, -RZ, R0.H0_H0 ;  /* 0x20000000ff007230 */ /* 0x000fca0000004100 */
[----:B------:R-:W-:-:S04]  /*d250*/  FMUL R0, R0, UR5 ;  /* 0x0000000500007c20 */ /* 0x000fc80008400000 */
[----:B---3--:R-:W-:-:S05]  /*d260*/  FFMA R0, R2, UR4, R0 ;  /* 0x0000000402007c23 */ /* 0x008fca0008000000 */
[----:B0-----:R-:W-:Y:S02]  /*d270*/  F2FP.SATFINITE.E4M3.F32.PACK_AB_MERGE_C R3, RZ, R0, RZ ;  /* 0x00000000ff03723e */ /* 0x001fe400048070ff */
[----:B------:R-:W-:-:S03]  /*d280*/  PRMT R0, RZ, 0x7610, R0 ;  /* 0x00007610ff007816 */ /* 0x000fc60000000000 */
[----:B------:R0:W-:Y:S01]  /*d290*/  @!P5 STG.E.U8 desc[UR52][R24.64+0x38], R3 ;  /* 0x000038031800d986 */ /* 0x0001e2000c101134 */
[----:B------:R-:W-:Y:S05]  /*d2a0*/  @P6 BRA `(.L_x_147) ;  /* 0x0000000000046947 */ /* 0x000fea0003800000 */
[----:B------:R3:W5:Y:S02]  /*d2b0*/  LDG.E.U8 R0, desc[UR52][R32.64+0x39] ;  /* 0x0000393420007981 */ /* 0x000764000c1e1100 */
.L_x_147:
[----:B------:R-:W-:Y:S05]  /*d2c0*/  BSYNC B1 ;  /* 0x0000000000017941 */ /* 0x000fea0003800000 */
.L_x_146:
[----:B------:R-:W2:Y:S01]  /*d2d0*/  LDL.LU R2, [R1+0x8] ;  /* 0x0000080001027983 */ /* 0x000ea20000300800 */
        /* <DEDUP_REMOVED lines=12> */
.L_x_149:
[----:B------:R-:W-:Y:S05]  /*d3a0*/  BSYNC B1 ;  /* 0x0000000000017941 */ /* 0x000fea0003800000 */
.L_x_148:
        /* <DEDUP_REMOVED lines=13> */
.L_x_151:
[----:B------:R-:W-:Y:S05]  /*d480*/  BSYNC B1 ;  /* 0x0000000000017941 */ /* 0x000fea0003800000 */
.L_x_150:
        /* <DEDUP_REMOVED lines=13> */
.L_x_153:
[----:B------:R-:W-:Y:S05]  /*d560*/  BSYNC B1 ;  /* 0x0000000000017941 */ /* 0x000fea0003800000 */
.L_x_152:
        /* <DEDUP_REMOVED lines=13> */
.L_x_155:
[----:B------:R-:W-:Y:S05]  /*d640*/  BSYNC B1 ;  /* 0x0000000000017941 */ /* 0x000fea0003800000 */
.L_x_154:
        /* <DEDUP_REMOVED lines=13> */
.L_x_157:
[----:B------:R-:W-:Y:S05]  /*d720*/  BSYNC B1 ;  /* 0x0000000000017941 */ /* 0x000fea0003800000 */
.L_x_156:
        /* <DEDUP_REMOVED lines=13> */
.L_x_159:
[----:B------:R-:W-:Y:S05]  /*d800*/  BSYNC B1 ;  /* 0x0000000000017941 */ /* 0x000fea0003800000 */
.L_x_158:
        /* <DEDUP_REMOVED lines=13> */
.L_x_161:
[----:B------:R-:W-:Y:S05]  /*d8e0*/  BSYNC B1 ;  /* 0x0000000000017941 */ /* 0x000fea0003800000 */
.L_x_160:
        /* <DEDUP_REMOVED lines=13> */
.L_x_163:
[----:B------:R-:W-:Y:S05]  /*d9c0*/  BSYNC B1 ;  /* 0x0000000000017941 */ /* 0x000fea0003800000 */
.L_x_162:
        /* <DEDUP_REMOVED lines=13> */
.L_x_165:
[----:B------:R-:W-:Y:S05]  /*daa0*/  BSYNC B1 ;  /* 0x0000000000017941 */ /* 0x000fea0003800000 */
.L_x_164:
        /* <DEDUP_REMOVED lines=13> */
.L_x_167:
[----:B------:R-:W-:Y:S05]  /*db80*/  BSYNC B1 ;  /* 0x0000000000017941 */ /* 0x000fea0003800000 */
.L_x_166:
        /* <DEDUP_REMOVED lines=13> */
.L_x_169:
[----:B------:R-:W-:Y:S05]  /*dc60*/  BSYNC B1 ;  /* 0x0000000000017941 */ /* 0x000fea0003800000 */
.L_x_168:
        /* <DEDUP_REMOVED lines=13> */
.L_x_171:
[----:B------:R-:W-:Y:S05]  /*dd40*/  BSYNC B1 ;  /* 0x0000000000017941 */ /* 0x000fea0003800000 */
.L_x_170:
        /* <DEDUP_REMOVED lines=13> */
.L_x_173:
[----:B------:R-:W-:Y:S05]  /*de20*/  BSYNC B1 ;  /* 0x0000000000017941 */ /* 0x000fea0003800000 */
.L_x_172:
        /* <DEDUP_REMOVED lines=13> */
.L_x_175:
[----:B------:R-:W-:Y:S05]  /*df00*/  BSYNC B1 ;  /* 0x0000000000017941 */ /* 0x000fea0003800000 */
.L_x_174:
        /* <DEDUP_REMOVED lines=13> */
.L_x_177:
[----:B------:R-:W-:Y:S05]  /*dfe0*/  BSYNC B1 ;  /* 0x0000000000017941 */ /* 0x000fea0003800000 */
.L_x_176:
        /* <DEDUP_REMOVED lines=13> */
.L_x_179:
[----:B------:R-:W-:Y:S05]  /*e0c0*/  BSYNC B1 ;  /* 0x0000000000017941 */ /* 0x000fea0003800000 */
.L_x_178:
        /* <DEDUP_REMOVED lines=13> */
.L_x_181:
[----:B------:R-:W-:Y:S05]  /*e1a0*/  BSYNC B1 ;  /* 0x0000000000017941 */ /* 0x000fea0003800000 */
.L_x_180:
        /* <DEDUP_REMOVED lines=13> */
.L_x_183:
[----:B------:R-:W-:Y:S05]  /*e280*/  BSYNC B1 ;  /* 0x0000000000017941 */ /* 0x000fea0003800000 */
.L_x_182:
        /* <DEDUP_REMOVED lines=13> */
.L_x_185:
[----:B------:R-:W-:Y:S05]  /*e360*/  BSYNC B1 ;  /* 0x0000000000017941 */ /* 0x000fea0003800000 */
.L_x_184:
        /* <DEDUP_REMOVED lines=13> */
.L_x_187:
[----:B------:R-:W-:Y:S05]  /*e440*/  BSYNC B1 ;  /* 0x0000000000017941 */ /* 0x000fea0003800000 */
.L_x_186:
        /* <DEDUP_REMOVED lines=13> */
.L_x_189:
[----:B------:R-:W-:Y:S05]  /*e520*/  BSYNC B1 ;  /* 0x0000000000017941 */ /* 0x000fea0003800000 */
.L_x_188:
        /* <DEDUP_REMOVED lines=13> */
.L_x_191:
[----:B------:R-:W-:Y:S05]  /*e600*/  BSYNC B1 ;  /* 0x0000000000017941 */ /* 0x000fea0003800000 */
.L_x_190:
        /* <DEDUP_REMOVED lines=13> */
.L_x_193:
[----:B------:R-:W-:Y:S05]  /*e6e0*/  BSYNC B1 ;  /* 0x0000000000017941 */ /* 0x000fea0003800000 */
.L_x_192:
        /* <DEDUP_REMOVED lines=13> */
.L_x_195:
[----:B------:R-:W-:Y:S05]  /*e7c0*/  BSYNC B1 ;  /* 0x0000000000017941 */ /* 0x000fea0003800000 */
.L_x_194:
        /* <DEDUP_REMOVED lines=13> */
.L_x_197:
[----:B------:R-:W-:Y:S05]  /*e8a0*/  BSYNC B1 ;  /* 0x0000000000017941 */ /* 0x000fea0003800000 */
.L_x_196:
        /* <DEDUP_REMOVED lines=13> */
.L_x_199:
[----:B------:R-:W-:Y:S05]  /*e980*/  BSYNC B1 ;  /* 0x0000000000017941 */ /* 0x000fea0003800000 */
.L_x_198:
        /* <DEDUP_REMOVED lines=13> */
.L_x_201:
[----:B------:R-:W-:Y:S05]  /*ea60*/  BSYNC B1 ;  /* 0x0000000000017941 */ /* 0x000fea0003800000 */
.L_x_200:
        /* <DEDUP_REMOVED lines=13> */
.L_x_203:
[----:B------:R-:W-:Y:S05]  /*eb40*/  BSYNC B1 ;  /* 0x0000000000017941 */ /* 0x000fea0003800000 */
.L_x_202:
        /* <DEDUP_REMOVED lines=13> */
.L_x_205:
[----:B------:R-:W-:Y:S05]  /*ec20*/  BSYNC B1 ;  /* 0x0000000000017941 */ /* 0x000fea0003800000 */
.L_x_204:
        /* <DEDUP_REMOVED lines=13> */
.L_x_207:
[----:B------:R-:W-:Y:S05]  /*ed00*/  BSYNC B1 ;  /* 0x0000000000017941 */ /* 0x000fea0003800000 */
.L_x_206:
        /* <DEDUP_REMOVED lines=13> */
.L_x_209:
[----:B------:R-:W-:Y:S05]  /*ede0*/  BSYNC B1 ;  /* 0x0000000000017941 */ /* 0x000fea0003800000 */
.L_x_208:
        /* <DEDUP_REMOVED lines=13> */
.L_x_211:
[----:B------:R-:W-:Y:S05]  /*eec0*/  BSYNC B1 ;  /* 0x0000000000017941 */ /* 0x000fea0003800000 */
.L_x_210:
        /* <DEDUP_REMOVED lines=13> */
.L_x_213:
[----:B------:R-:W-:Y:S05]  /*efa0*/  BSYNC B1 ;  /* 0x0000000000017941 */ /* 0x000fea0003800000 */
.L_x_212:
        /* <DEDUP_REMOVED lines=13> */
.L_x_215:
[----:B------:R-:W-:Y:S05]  /*f080*/  BSYNC B1 ;  /* 0x0000000000017941 */ /* 0x000fea0003800000 */
.L_x_214:
        /* <DEDUP_REMOVED lines=13> */
.L_x_217:
[----:B------:R-:W-:Y:S05]  /*f160*/  BSYNC B1 ;  /* 0x0000000000017941 */ /* 0x000fea0003800000 */
.L_x_216:
        /* <DEDUP_REMOVED lines=13> */
.L_x_219:
[----:B------:R-:W-:Y:S05]  /*f240*/  BSYNC B1 ;  /* 0x0000000000017941 */ /* 0x000fea0003800000 */
.L_x_218:
        /* <DEDUP_REMOVED lines=13> */
.L_x_221:
[----:B------:R-:W-:Y:S05]  /*f320*/  BSYNC B1 ;  /* 0x0000000000017941 */ /* 0x000fea0003800000 */
.L_x_220:
        /* <DEDUP_REMOVED lines=13> */
.L_x_223:
[----:B------:R-:W-:Y:S05]  /*f400*/  BSYNC B1 ;  /* 0x0000000000017941 */ /* 0x000fea0003800000 */
.L_x_222:
        /* <DEDUP_REMOVED lines=13> */
.L_x_225:
[----:B------:R-:W-:Y:S05]  /*f4e0*/  BSYNC B1 ;  /* 0x0000000000017941 */ /* 0x000fea0003800000 */
.L_x_224:
        /* <DEDUP_REMOVED lines=13> */
.L_x_227:
[----:B------:R-:W-:Y:S05]  /*f5c0*/  BSYNC B1 ;  /* 0x0000000000017941 */ /* 0x000fea0003800000 */
.L_x_226:
        /* <DEDUP_REMOVED lines=13> */
.L_x_229:
[----:B------:R-:W-:Y:S05]  /*f6a0*/  BSYNC B1 ;  /* 0x0000000000017941 */ /* 0x000fea0003800000 */
.L_x_228:
        /* <DEDUP_REMOVED lines=13> */
.L_x_231:
[----:B------:R-:W-:Y:S05]  /*f780*/  BSYNC B1 ;  /* 0x0000000000017941 */ /* 0x000fea0003800000 */
.L_x_230:
        /* <DEDUP_REMOVED lines=13> */
.L_x_233:
[----:B------:R-:W-:Y:S05]  /*f860*/  BSYNC B1 ;  /* 0x0000000000017941 */ /* 0x000fea0003800000 */
.L_x_232:
        /* <DEDUP_REMOVED lines=13> */
.L_x_235:
[----:B------:R-:W-:Y:S05]  /*f940*/  BSYNC B1 ;  /* 0x0000000000017941 */ /* 0x000fea0003800000 */
.L_x_234:
        /* <DEDUP_REMOVED lines=13> */
.L_x_237:
[----:B------:R-:W-:Y:S05]  /*fa20*/  BSYNC B1 ;  /* 0x0000000000017941 */ /* 0x000fea0003800000 */
.L_x_236:
        /* <DEDUP_REMOVED lines=13> */
.L_x_239:
[----:B------:R-:W-:Y:S05]  /*fb00*/  BSYNC B1 ;  /* 0x0000000000017941 */ /* 0x000fea0003800000 */
.L_x_238:
        /* <DEDUP_REMOVED lines=13> */
.L_x_241:
[----:B------:R-:W-:Y:S05]  /*fbe0*/  BSYNC B1 ;  /* 0x0000000000017941 */ /* 0x000fea0003800000 */
.L_x_240:
        /* <DEDUP_REMOVED lines=13> */
.L_x_243:
[----:B------:R-:W-:Y:S05]  /*fcc0*/  BSYNC B1 ;  /* 0x0000000000017941 */ /* 0x000fea0003800000 */
.L_x_242:
        /* <DEDUP_REMOVED lines=13> */
.L_x_245:
[----:B------:R-:W-:Y:S05]  /*fda0*/  BSYNC B1 ;  /* 0x0000000000017941 */ /* 0x000fea0003800000 */
.L_x_244:
        /* <DEDUP_REMOVED lines=13> */
.L_x_247:
[----:B------:R-:W-:Y:S05]  /*fe80*/  BSYNC B1 ;  /* 0x0000000000017941 */ /* 0x000fea0003800000 */
.L_x_246:
        /* <DEDUP_REMOVED lines=13> */
.L_x_249:
[----:B------:R-:W-:Y:S05]  /*ff60*/  BSYNC B1 ;  /* 0x0000000000017941 */ /* 0x000fea0003800000 */
.L_x_248:
        /* <DEDUP_REMOVED lines=13> */
.L_x_251:
[----:B------:R-:W-:Y:S05]  /*10040*/  BSYNC B1 ;  /* 0x0000000000017941 */ /* 0x000fea0003800000 */
.L_x_250:
        /* <DEDUP_REMOVED lines=13> */
.L_x_253:
[----:B------:R-:W-:Y:S05]  /*10120*/  BSYNC B1 ;  /* 0x0000000000017941 */ /* 0x000fea0003800000 */
.L_x_252:
        /* <DEDUP_REMOVED lines=13> */
.L_x_255:
[----:B------:R-:W-:Y:S05]  /*10200*/  BSYNC B1 ;  /* 0x0000000000017941 */ /* 0x000fea0003800000 */
.L_x_254:
        /* <DEDUP_REMOVED lines=13> */
.L_x_257:
[----:B------:R-:W-:Y:S05]  /*102e0*/  BSYNC B1 ;  /* 0x0000000000017941 */ /* 0x000fea0003800000 */
.L_x_256:
        /* <DEDUP_REMOVED lines=13> */
.L_x_259:
[----:B------:R-:W-:Y:S05]  /*103c0*/  BSYNC B1 ;  /* 0x0000000000017941 */ /* 0x000fea0003800000 */
.L_x_258:
        /* <DEDUP_REMOVED lines=13> */
.L_x_261:
[----:B------:R-:W-:Y:S05]  /*104a0*/  BSYNC B1 ;  /* 0x0000000000017941 */ /* 0x000fea0003800000 */
.L_x_260:
        /* <DEDUP_REMOVED lines=13> */
.L_x_263:
[----:B------:R-:W-:Y:S05]  /*10580*/  BSYNC B1 ;  /* 0x0000000000017941 */ /* 0x000fea0003800000 */
.L_x_262:
        /* <DEDUP_REMOVED lines=13> */
.L_x_265:
[----:B------:R-:W-:Y:S05]  /*10660*/  BSYNC B1 ;  /* 0x0000000000017941 */ /* 0x000fea0003800000 */
.L_x_264:
        /* <DEDUP_REMOVED lines=13> */
.L_x_267:
[----:B------:R-:W-:Y:S05]  /*10740*/  BSYNC B1 ;  /* 0x0000000000017941 */ /* 0x000fea0003800000 */
.L_x_266:
        /* <DEDUP_REMOVED lines=13> */
.L_x_269:
[----:B------:R-:W-:Y:S05]  /*10820*/  BSYNC B1 ;  /* 0x0000000000017941 */ /* 0x000fea0003800000 */
.L_x_268:
        /* <DEDUP_REMOVED lines=13> */
.L_x_271:
[----:B------:R-:W-:Y:S05]  /*10900*/  BSYNC B1 ;  /* 0x0000000000017941 */ /* 0x000fea0003800000 */
.L_x_270:
        /* <DEDUP_REMOVED lines=13> */
.L_x_273:
[----:B------:R-:W-:Y:S05]  /*109e0*/  BSYNC B1 ;  /* 0x0000000000017941 */ /* 0x000fea0003800000 */
.L_x_272:
        /* <DEDUP_REMOVED lines=13> */
.L_x_275:
[----:B------:R-:W-:Y:S05]  /*10ac0*/  BSYNC B1 ;  /* 0x0000000000017941 */ /* 0x000fea0003800000 */
.L_x_274:
        /* <DEDUP_REMOVED lines=13> */
.L_x_277:
[----:B------:R-:W-:Y:S05]  /*10ba0*/  BSYNC B1 ;  /* 0x0000000000017941 */ /* 0x000fea0003800000 */
.L_x_276:
        /* <DEDUP_REMOVED lines=13> */
.L_x_279:
[----:B------:R-:W-:Y:S05]  /*10c80*/  BSYNC B1 ;  /* 0x0000000000017941 */ /* 0x000fea0003800000 */
.L_x_278:
        /* <DEDUP_REMOVED lines=13> */
.L_x_281:
[----:B------:R-:W-:Y:S05]  /*10d60*/  BSYNC B1 ;  /* 0x0000000000017941 */ /* 0x000fea0003800000 */
.L_x_280:
        /* <DEDUP_REMOVED lines=13> */
.L_x_283:
[----:B------:R-:W-:Y:S05]  /*10e40*/  BSYNC B1 ;  /* 0x0000000000017941 */ /* 0x000fea0003800000 */
.L_x_282:
        /* <DEDUP_REMOVED lines=13> */
.L_x_285:
[----:B------:R-:W-:Y:S05]  /*10f20*/  BSYNC B1 ;  /* 0x0000000000017941 */ /* 0x000fea0003800000 */
.L_x_284:
        /* <DEDUP_REMOVED lines=13> */
.L_x_287:
[----:B------:R-:W-:Y:S05]  /*11000*/  BSYNC B1 ;  /* 0x0000000000017941 */ /* 0x000fea0003800000 */
.L_x_286:
        /* <DEDUP_REMOVED lines=13> */
.L_x_289:
[----:B------:R-:W-:Y:S05]  /*110e0*/  BSYNC B1 ;  /* 0x0000000000017941 */ /* 0x000fea0003800000 */
.L_x_288:
        /* <DEDUP_REMOVED lines=13> */
.L_x_291:
[----:B------:R-:W-:Y:S05]  /*111c0*/  BSYNC B1 ;  /* 0x0000000000017941 */ /* 0x000fea0003800000 */
.L_x_290:
        /* <DEDUP_REMOVED lines=13> */
.L_x_293:
[----:B------:R-:W-:Y:S05]  /*112a0*/  BSYNC B1 ;  /* 0x0000000000017941 */ /* 0x000fea0003800000 */
.L_x_292:
        /* <DEDUP_REMOVED lines=13> */
.L_x_295:
[----:B------:R-:W-:Y:S05]  /*11380*/  BSYNC B1 ;  /* 0x0000000000017941 */ /* 0x000fea0003800000 */
.L_x_294:
        /* <DEDUP_REMOVED lines=13> */
.L_x_297:
[----:B------:R-:W-:Y:S05]  /*11460*/  BSYNC B1 ;  /* 0x0000000000017941 */ /* 0x000fea0003800000 */
.L_x_296:
        /* <DEDUP_REMOVED lines=13> */
.L_x_299:
[----:B------:R-:W-:Y:S05]  /*11540*/  BSYNC B1 ;  /* 0x0000000000017941 */ /* 0x000fea0003800000 */
.L_x_298:
        /* <DEDUP_REMOVED lines=13> */
.L_x_301:
[----:B------:R-:W-:Y:S05]  /*11620*/  BSYNC B1 ;  /* 0x0000000000017941 */ /* 0x000fea0003800000 */
.L_x_300:
        /* <DEDUP_REMOVED lines=13> */
.L_x_303:
[----:B------:R-:W-:Y:S05]  /*11700*/  BSYNC B1 ;  /* 0x0000000000017941 */ /* 0x000fea0003800000 */
.L_x_302:
        /* <DEDUP_REMOVED lines=13> */
.L_x_305:
[----:B------:R-:W-:Y:S05]  /*117e0*/  BSYNC B1 ;  /* 0x0000000000017941 */ /* 0x000fea0003800000 */
.L_x_304:
        /* <DEDUP_REMOVED lines=13> */
.L_x_307:
[----:B------:R-:W-:Y:S05]  /*118c0*/  BSYNC B1 ;  /* 0x0000000000017941 */ /* 0x000fea0003800000 */
.L_x_306:
        /* <DEDUP_REMOVED lines=13> */
.L_x_309:
[----:B------:R-:W-:Y:S05]  /*119a0*/  BSYNC B1 ;  /* 0x0000000000017941 */ /* 0x000fea0003800000 */
.L_x_308:
        /* <DEDUP_REMOVED lines=13> */
.L_x_311:
[----:B------:R-:W-:Y:S05]  /*11a80*/  BSYNC B1 ;  /* 0x0000000000017941 */ /* 0x000fea0003800000 */
.L_x_310:
        /* <DEDUP_REMOVED lines=13> */
.L_x_313:
[----:B------:R-:W-:Y:S05]  /*11b60*/  BSYNC B1 ;  /* 0x0000000000017941 */ /* 0x000fea0003800000 */
.L_x_312:
        /* <DEDUP_REMOVED lines=13> */
.L_x_315:
[----:B------:R-:W-:Y:S05]  /*11c40*/  BSYNC B1 ;  /* 0x0000000000017941 */ /* 0x000fea0003800000 */
.L_x_314:
        /* <DEDUP_REMOVED lines=13> */
.L_x_317:
[----:B------:R-:W-:Y:S05]  /*11d20*/  BSYNC B1 ;  /* 0x0000000000017941 */ /* 0x000fea0003800000 */
.L_x_316:
        /* <DEDUP_REMOVED lines=13> */
.L_x_319:
[----:B------:R-:W-:Y:S05]  /*11e00*/  BSYNC B1 ;  /* 0x0000000000017941 */ /* 0x000fea0003800000 */
.L_x_318:
        /* <DEDUP_REMOVED lines=13> */
.L_x_321:
[----:B------:R-:W-:Y:S05]  /*11ee0*/  BSYNC B1 ;  /* 0x0000000000017941 */ /* 0x000fea0003800000 */
.L_x_320:
        /* <DEDUP_REMOVED lines=13> */
.L_x_323:
[----:B------:R-:W-:Y:S05]  /*11fc0*/  BSYNC B1 ;  /* 0x0000000000017941 */ /* 0x000fea0003800000 */
.L_x_322:
        /* <DEDUP_REMOVED lines=13> */
.L_x_325:
[----:B------:R-:W-:Y:S05]  /*120a0*/  BSYNC B1 ;  /* 0x0000000000017941 */ /* 0x000fea0003800000 */
.L_x_324:
        /* <DEDUP_REMOVED lines=13> */
.L_x_327:
[----:B------:R-:W-:Y:S05]  /*12180*/  BSYNC B1 ;  /* 0x0000000000017941 */ /* 0x000fea0003800000 */
.L_x_326:
        /* <DEDUP_REMOVED lines=13> */
.L_x_329:
[----:B------:R-:W-:Y:S05]  /*12260*/  BSYNC B1 ;  /* 0x0000000000017941 */ /* 0x000fea0003800000 */
.L_x_328:
        /* <DEDUP_REMOVED lines=13> */
.L_x_331:
[----:B------:R-:W-:Y:S05]  /*12340*/  BSYNC B1 ;  /* 0x0000000000017941 */ /* 0x000fea0003800000 */
.L_x_330:
        /* <DEDUP_REMOVED lines=13> */
.L_x_333:
[----:B------:R-:W-:Y:S05]  /*12420*/  BSYNC B1 ;  /* 0x0000000000017941 */ /* 0x000fea0003800000 */
.L_x_332:
        /* <DEDUP_REMOVED lines=13> */
.L_x_335:
[----:B------:R-:W-:Y:S05]  /*12500*/  BSYNC B1 ;  /* 0x0000000000017941 */ /* 0x000fea0003800000 */
.L_x_334:
        /* <DEDUP_REMOVED lines=13> */
.L_x_337:
[----:B------:R-:W-:Y:S05]  /*125e0*/  BSYNC B1 ;  /* 0x0000000000017941 */ /* 0x000fea0003800000 */
.L_x_336:
        /* <DEDUP_REMOVED lines=13> */
.L_x_339:
[----:B------:R-:W-:Y:S05]  /*126c0*/  BSYNC B1 ;  /* 0x0000000000017941 */ /* 0x000fea0003800000 */
.L_x_338:
        /* <DEDUP_REMOVED lines=13> */
.L_x_341:
[----:B------:R-:W-:Y:S05]  /*127a0*/  BSYNC B1 ;  /* 0x0000000000017941 */ /* 0x000fea0003800000 */
.L_x_340:
        /* <DEDUP_REMOVED lines=13> */
.L_x_343:
[----:B------:R-:W-:Y:S05]  /*12880*/  BSYNC B1 ;  /* 0x0000000000017941 */ /* 0x000fea0003800000 */
.L_x_342:
        /* <DEDUP_REMOVED lines=13> */
.L_x_345:
[----:B------:R-:W-:Y:S05]  /*12960*/  BSYNC B1 ;  /* 0x0000000000017941 */ /* 0x000fea0003800000 */
.L_x_344:
        /* <DEDUP_REMOVED lines=13> */
.L_x_347:
[----:B------:R-:W-:Y:S05]  /*12a40*/  BSYNC B1 ;  /* 0x0000000000017941 */ /* 0x000fea0003800000 */
.L_x_346:
        /* <DEDUP_REMOVED lines=13> */
.L_x_349:
[----:B------:R-:W-:Y:S05]  /*12b20*/  BSYNC B1 ;  /* 0x0000000000017941 */ /* 0x000fea0003800000 */
.L_x_348:
        /* <DEDUP_REMOVED lines=13> */
.L_x_351:
[----:B------:R-:W-:Y:S05]  /*12c00*/  BSYNC B1 ;  /* 0x0000000000017941 */ /* 0x000fea0003800000 */
.L_x_350:
        /* <DEDUP_REMOVED lines=13> */
.L_x_353:
[----:B------:R-:W-:Y:S05]  /*12ce0*/  BSYNC B1 ;  /* 0x0000000000017941 */ /* 0x000fea0003800000 */
.L_x_352:
        /* <DEDUP_REMOVED lines=13> */
.L_x_355:
[----:B------:R-:W-:Y:S05]  /*12dc0*/  BSYNC B1 ;  /* 0x0000000000017941 */ /* 0x000fea0003800000 */
.L_x_354:
        /* <DEDUP_REMOVED lines=13> */
.L_x_357:
[----:B------:R-:W-:Y:S05]  /*12ea0*/  BSYNC B1 ;  /* 0x0000000000017941 */ /* 0x000fea0003800000 */
.L_x_356:
        /* <DEDUP_REMOVED lines=13> */
.L_x_359:
[----:B------:R-:W-:Y:S05]  /*12f80*/  BSYNC B1 ;  /* 0x0000000000017941 */ /* 0x000fea0003800000 */
.L_x_358:
        /* <DEDUP_REMOVED lines=13> */
.L_x_361:
[----:B------:R-:W-:Y:S05]  /*13060*/  BSYNC B1 ;  /* 0x0000000000017941 */ /* 0x000fea0003800000 */
.L_x_360:
        /* <DEDUP_REMOVED lines=13> */
.L_x_363:
[----:B------:R-:W-:Y:S05]  /*13140*/  BSYNC B1 ;  /* 0x0000000000017941 */ /* 0x000fea0003800000 */
.L_x_362:
        /* <DEDUP_REMOVED lines=13> */
.L_x_365:
[----:B------:R-:W-:Y:S05]  /*13220*/  BSYNC B1 ;  /* 0x0000000000017941 */ /* 0x000fea0003800000 */
.L_x_364:
        /* <DEDUP_REMOVED lines=13> */
.L_x_367:
[----:B------:R-:W-:Y:S05]  /*13300*/  BSYNC B1 ;  /* 0x0000000000017941 */ /* 0x000fea0003800000 */
.L_x_366:
        /* <DEDUP_REMOVED lines=13> */
.L_x_369:
[----:B------:R-:W-:Y:S05]  /*133e0*/  BSYNC B1 ;  /* 0x0000000000017941 */ /* 0x000fea0003800000 */
.L_x_368:
        /* <DEDUP_REMOVED lines=13> */
.L_x_371:
[----:B------:R-:W-:Y:S05]  /*134c0*/  BSYNC B1 ;  /* 0x0000000000017941 */ /* 0x000fea0003800000 */
.L_x_370:
        /* <DEDUP_REMOVED lines=13> */
.L_x_373:
[----:B------:R-:W-:Y:S05]  /*135a0*/  BSYNC B1 ;  /* 0x0000000000017941 */ /* 0x000fea0003800000 */
.L_x_372:
        /* <DEDUP_REMOVED lines=13> */
.L_x_375:
[----:B------:R-:W-:Y:S05]  /*13680*/  BSYNC B1 ;  /* 0x0000000000017941 */ /* 0x000fea0003800000 */
.L_x_374:
        /* <DEDUP_REMOVED lines=13> */
.L_x_377:
[----:B------:R-:W-:Y:S05]  /*13760*/  BSYNC B1 ;  /* 0x0000000000017941 */ /* 0x000fea0003800000 */
.L_x_376:
        /* <DEDUP_REMOVED lines=13> */
.L_x_379:
[----:B------:R-:W-:Y:S05]  /*13840*/  BSYNC B1 ;  /* 0x0000000000017941 */ /* 0x000fea0003800000 */
.L_x_378:
        /* <DEDUP_REMOVED lines=13> */
.L_x_381:
[----:B------:R-:W-:Y:S05]  /*13920*/  BSYNC B1 ;  /* 0x0000000000017941 */ /* 0x000fea0003800000 */
.L_x_380:
        /* <DEDUP_REMOVED lines=13> */
.L_x_383:
[----:B------:R-:W-:Y:S05]  /*13a00*/  BSYNC B1 ;  /* 0x0000000000017941 */ /* 0x000fea0003800000 */
.L_x_382:
        /* <DEDUP_REMOVED lines=13> */
.L_x_385:
[----:B------:R-:W-:Y:S05]  /*13ae0*/  BSYNC B1 ;  /* 0x0000000000017941 */ /* 0x000fea0003800000 */
.L_x_384:
        /* <DEDUP_REMOVED lines=13> */
.L_x_387:
[----:B------:R-:W-:Y:S05]  /*13bc0*/  BSYNC B1 ;  /* 0x0000000000017941 */ /* 0x000fea0003800000 */
.L_x_386:
        /* <DEDUP_REMOVED lines=13> */
.L_x_389:
[----:B------:R-:W-:Y:S05]  /*13ca0*/  BSYNC B1 ;  /* 0x0000000000017941 */ /* 0x000fea0003800000 */
.L_x_388:
        /* <DEDUP_REMOVED lines=13> */
.L_x_391:
[----:B------:R-:W-:Y:S05]  /*13d80*/  BSYNC B1 ;  /* 0x0000000000017941 */ /* 0x000fea0003800000 */
.L_x_390:
[----:B------:R-:W-:Y:S05]  /*13d90*/  @P0 BRA `(.L_x_392) ;  /* 0x0000003400280947 */ /* 0x000fea0003800000 */
[----:B------:R-:W2:Y:S01]  /*13da0*/  LDL.LU R2, [R1+0x1f0] ;  /* 0x0001f00001027983 */ /* 0x000ea20000300800 */
[----:B-----5:R-:W-:-:S04]  /*13db0*/  LOP3.LUT R0, R0, 0xff, RZ, 0xc0, !PT ;  /* 0x000000ff00007812 */ /* 0x020fc800078ec0ff */
[----:B------:R-:W-:-:S05]  /*13dc0*/  F2FP.F16.E4M3.UNPACK_B R0, R0 ;  /* 0x00000000ff00723e */ /* 0x000fca00020006ff */
[----:B------:R-:W-:-:S05]  /*13dd0*/  HADD2.F32 R0, -RZ, R0.H0_H0 ;  /* 0x20000000ff007230 */ /* 0x000fca0000004100 */
[----:B------:R-:W-:-:S04]  /*13de0*/  FMUL R0, R0, UR5 ;  /* 0x0000000500007c20 */ /* 0x000fc80008400000 */
[----:B--2---:R-:W-:-:S05]  /*13df0*/  FFMA R0, R2, UR4, R0 ;  /* 0x0000000402007c23 */ /* 0x004fca0008000000 */
[----:B0-----:R-:W-:-:S05]  /*13e00*/  F2FP.SATFINITE.E4M3.F32.PACK_AB_MERGE_C R3, RZ, R0, RZ ;  /* 0x00000000ff03723e */ /* 0x001fca00048070ff */
[----:B------:R0:W-:Y:S01]  /*13e10*/  STG.E.U8 desc[UR52][R30.64+0xa9], R3 ;  /* 0x0000a9031e007986 */ /* 0x0001e2000c101134 */
[----:B------:R-:W-:Y:S05]  /*13e20*/  BRA `(.L_x_392) ;  /* 0x0000003400047947 */ /* 0x000fea0003800000 */
.L_x_39:
[----:B------:R-:W-:Y:S01]  /*13e30*/  ISETP.GE.AND P3, PT, R42, 0x1, PT ;  /* 0x000000012a00780c */ /* 0x000fe20003f66270 */
[----:B------:R-:W-:Y:S01]  /*13e40*/  FMUL R227, R227, UR4 ;  /* 0x00000004e3e37c20 */ /* 0x000fe20008400000 */
[----:B------:R-:W-:Y:S01]  /*13e50*/  FMUL R226, R226, UR4 ;  /* 0x00000004e2e27c20 */ /* 0x000fe20008400000 */
[----:B------:R-:W-:Y:S02]  /*13e60*/  ISETP.GE.AND P2, PT, R42, 0x9, PT ;  /* 0x000000092a00780c */ /* 0x000fe40003f46270 */
[C---:B------:R-:W-:Y:S02]  /*13e70*/  ISETP.LT.OR P0, PT, R44.reuse, 0x1, !P3 ;  /* 0x000000012c00780c */ /* 0x040fe40005f01670 */
[----:B------:R-:W-:Y:S02]  /*13e80*/  ISETP.LT.OR P6, PT, R44, 0x2, !P3 ;  /* 0x000000022c00780c */ /* 0x000fe40005fc1670 */
[----:B------:R-:W-:Y:S01]  /*13e90*/  F2FP.SATFINITE.E4M3.F32.PACK_AB_MERGE_C R227, RZ, R227, RZ ;  /* 0x000000e3ffe3723e */ /* 0x000fe200048070ff */
[----:B------:R-:W-:Y:S01]  /*13ea0*/  FMUL R224, R224, UR4 ;  /* 0x00000004e0e07c20 */ /* 0x000fe20008400000 */
[----:B------:R-:W-:-:S02]  /*13eb0*/  ISETP.LT.OR P1, PT, R44, 0x2, !P2 ;  /* 0x000000022c00780c */ /* 0x000fc40005721670 */
[----:B------:R-:W-:Y:S02]  /*13ec0*/  F2FP.SATFINITE.E4M3.F32.PACK_AB_MERGE_C R33, RZ, R226, RZ ;  /* 0x000000e2ff21723e */ /* 0x000fe400048070ff */
[----:B------:R-:W-:-:S03]  /*13ed0*/  ISETP.LT.OR P5, PT, R44, 0x9, !P3 ;  /* 0x000000092c00780c */ /* 0x000fc60005fa1670 */
[----:B------:R0:W-:Y:S01]  /*13ee0*/  @!P0 STG.E.U8 desc[UR52][R24.64], R227 ;  /* 0x000000e318008986 */ /* 0x0001e2000c101134 */
[C---:B------:R-:W-:Y:S01]  /*13ef0*/  ISETP.LT.OR P0, PT, R44.reuse, 0x1, !P2 ;  /* 0x000000012c00780c */ /* 0x040fe20005701670 */
[----:B------:R-:W-:Y:S01]  /*13f00*/  FMUL R225, R225, UR4 ;  /* 0x00000004e1e17c20 */ /* 0x000fe20008400000 */
[----:B------:R-:W-:Y:S01]  /*13f10*/  F2FP.SATFINITE.E4M3.F32.PACK_AB_MERGE_C R35, RZ, R224, RZ ;  /* 0x000000e0ff23723e */ /* 0x000fe200048070ff */
[----:B------:R-:W-:Y:S01]  /*13f20*/  FMUL R223, R223, UR4 ;  /* 0x00000004dfdf7c20 */ /* 0x000fe20008400000 */
[----:B------:R1:W-:Y:S01]  /*13f30*/  @!P6 STG.E.U8 desc[UR52][R24.64+0x1], R33 ;  /* 0x000001211800e986 */ /* 0x0003e2000c101134 */
[----:B------:R-:W-:-:S03]  /*13f40*/  ISETP.LT.OR P6, PT, R44, 0xa, !P3 ;  /* 0x0000000a2c00780c */ /* 0x000fc60005fc1670 */
[----:B0-----:R-:W2:Y:S04]  /*13f50*/  LDL.LU R227, [R1+0x8] ;  /* 0x0000080001e37983 */ /* 0x001ea80000300800 */
[----:B------:R-:W3:Y:S01]  /*13f60*/  LDL.LU R226, [R1+0x4] ;  /* 0x0000040001e27983 */ /* 0x000ee20000300800 */
[----:B------:R-:W-:Y:S01]  /*13f70*/  F2FP.SATFINITE.E4M3.F32.PACK_AB_MERGE_C R225, RZ, R225, RZ ;  /* 0x000000e1ffe1723e */ /* 0x000fe200048070ff */
[----:B------:R-:W-:Y:S02]  /*13f80*/  FMUL R222, R222, UR4 ;  /* 0x00000004dede7c20 */ /* 0x000fe40008400000 */
[----:B------:R-:W4:Y:S01]  /*13f90*/  LDL.LU R224, [R1] ;  /* 0x0000000001e07983 */ /* 0x000f220000300800 */
[----:B------:R-:W-:-:S03]  /*13fa0*/  F2FP.SATFINITE.E4M3.F32.PACK_AB_MERGE_C R223, RZ, R223, RZ ;  /* 0x000000dfffdf723e */ /* 0x000fc600048070ff */
[----:B------:R-:W-:Y:S01]  /*13fb0*/  @!P0 STG.E.U8 desc[UR52][R26.64], R225 ;  /* 0x000000e11a008986 */ /* 0x000fe2000c101134 */
[----:B------:R-:W-:-:S03]  /*13fc0*/  F2FP.SATFINITE.E4M3.F32.PACK_AB_MERGE_C R37, RZ, R222, RZ ;  /* 0x000000deff25723e */ /* 0x000fc600048070ff */
[----:B------:R0:W-:Y:S01]  /*13fd0*/  @!P1 STG.E.U8 desc[UR52][R26.64+0x1], R35 ;  /* 0x000001231a009986 */ /* 0x0001e2000c101134 */
[----:B------:R-:W-:-:S03]  /*13fe0*/  ISETP.LT.OR P0, PT, R44, 0x9, !P2 ;  /* 0x000000092c00780c */ /* 0x000fc60005701670 */
[----:B------:R-:W-:Y:S01]  /*13ff0*/  @!P5 STG.E.U8 desc[UR52][R24.64+0x8], R223 ;  /* 0x000008df1800d986 */ /* 0x000fe2000c101134 */
[----:B------:R-:W-:Y:S01]  /*14000*/  ISETP.LT.OR P5, PT, R44, 0xa, !P2 ;  /* 0x0000000a2c00780c */ /* 0x000fe200057a1670 */
[----:B------:R-:W-:Y:S01]  /*14010*/  FMUL R220, R220, UR4 ;  /* 0x00000004dcdc7c20 */ /* 0x000fe20008400000 */
[----:B------:R-:W-:Y:S01]  /*14020*/  ISETP.GE.AND P1, PT, R42, 0x81, PT ;  /* 0x000000812a00780c */ /* 0x000fe20003f26270 */
[----:B------:R-:W-:Y:S01]  /*14030*/  FMUL R221, R221, UR4 ;  /* 0x00000004dddd7c20 */ /* 0x000fe20008400000 */
[----:B------:R-:W-:Y:S02]  /*14040*/  @!P6 STG.E.U8 desc[UR52][R24.64+0x9], R37 ;  /* 0x000009251800e986 */ /* 0x000fe4000c101134 */
[----:B------:R-:W-:Y:S01]  /*14050*/  ISETP.LT.OR P6, PT, R44, 0x1, !P1 ;  /* 0x000000012c00780c */ /* 0x000fe20004fc1670 */
[----:B------:R-:W-:Y:S01]  /*14060*/  FMUL R219, R219, UR4 ;  /* 0x00000004dbdb7c20 */ /* 0x000fe20008400000 */
[----:B-1----:R-:W-:Y:S01]  /*14070*/  F2FP.SATFINITE.E4M3.F32.PACK_AB_MERGE_C R33, RZ, R220, RZ ;  /* 0x000000dcff21723e */ /* 0x002fe200048070ff */
[----:B------:R-:W-:Y:S01]  /*14080*/  FMUL R218, R218, UR4 ;  /* 0x00000004dada7c20 */ /* 0x000fe20008400000 */
[----:B------:R-:W-:Y:S01]  /*14090*/  F2FP.SATFINITE.E4M3.F32.PACK_AB_MERGE_C R221, RZ, R221, RZ ;  /* 0x000000ddffdd723e */ /* 0x000fe200048070ff */
[----:B------:R-:W-:Y:S01]  /*140a0*/  FMUL R217, R217, UR4 ;  /* 0x00000004d9d97c20 */ /* 0x000fe20008400000 */
[----:B------:R-:W-:Y:S01]  /*140b0*/  F2FP.SATFINITE.E4M3.F32.PACK_AB_MERGE_C R219, RZ, R219, RZ ;  /* 0x000000dbffdb723e */ /* 0x000fe200048070ff */
[----:B------:R1:W-:Y:S01]  /*140c0*/  @!P5 STG.E.U8 desc[UR52][R26.64+0x9], R33 ;  /* 0x000009211a00d986 */ /* 0x0003e2000c101134 */
[----:B------:R-:W-:-:S03]  /*140d0*/  ISETP.LT.OR P5, PT, R44, 0x2, !P1 ;  /* 0x000000022c00780c */ /* 0x000fc60004fa1670 */
[----:B------:R-:W-:Y:S01]  /*140e0*/  @!P0 STG.E.U8 desc[UR52][R26.64+0x8], R221 ;  /* 0x000008dd1a008986 */ /* 0x000fe2000c101134 */
[----:B------:R-:W-:-:S03]  /*140f0*/  ISETP.GE.AND P0, PT, R42, 0x89, PT ;  /* 0x000000892a00780c */ /* 0x000fc60003f06270 */
[----:B------:R-:W-:Y:S01]  /*14100*/  @!P6 STG.E.U8 desc[UR52][R28.64], R219 ;  /* 0x000000db1c00e986 */ /* 0x000fe2000c101134 */
[----:B------:R-:W-:Y:S02]  /*14110*/  ISETP.LT.OR P6, PT, R44, 0x1, !P0 ;  /* 0x000000012c00780c */ /* 0x000fe400047c1670 */
[----:B0-----:R-:W-:Y:S01]  /*14120*/  F2FP.SATFINITE.E4M3.F32.PACK_AB_MERGE_C R35, RZ, R218, RZ ;  /* 0x000000daff23723e */ /* 0x001fe200048070ff */
[----:B------:R-:W-:Y:S01]  /*14130*/  FMUL R216, R216, UR4 ;  /* 0x00000004d8d87c20 */ /* 0x000fe20008400000 */
[----:B------:R-:W-:Y:S01]  /*14140*/  F2FP.SATFINITE.E4M3.F32.PACK_AB_MERGE_C R217, RZ, R217, RZ ;  /* 0x000000d9ffd9723e */ /* 0x000fe200048070ff */
[----:B------:R-:W-:Y:S01]  /*14150*/  FMUL R215, R215, UR4 ;  /* 0x00000004d7d77c20 */ /* 0x000fe20008400000 */
[----:B------:R-:W-:Y:S01]  /*14160*/  FMUL R214, R214, UR4 ;  /* 0x00000004d6d67c20 */ /* 0x000fe20008400000 */
[----:B------:R0:W-:Y:S01]  /*14170*/  @!P5 STG.E.U8 desc[UR52][R28.64+0x1], R35 ;  /* 0x000001231c00d986 */ /* 0x0001e2000c101134 */
[----:B------:R-:W-:Y:S02]  /*14180*/  ISETP.LT.OR P5, PT, R44, 0x2, !P0 ;  /* 0x000000022c00780c */ /* 0x000fe400047a1670 */
[----:B-1----:R-:W-:Y:S01]  /*14190*/  F2FP.SATFINITE.E4M3.F32.PACK_AB_MERGE_C R33, RZ, R216, RZ ;  /* 0x000000d8ff21723e */ /* 0x002fe200048070ff */
[----:B------:R-:W-:Y:S01]  /*141a0*/  FMUL R213, R213, UR4 ;  /* 0x00000004d5d57c20 */ /* 0x000fe20008400000 */
[----:B------:R-:W-:Y:S01]  /*141b0*/  FMUL R212, R212, UR4 ;  /* 0x00000004d4d47c20 */ /* 0x000fe20008400000 */
[----:B------:R-:W-:Y:S01]  /*141c0*/  @!P6 STG.E.U8 desc[UR52][R30.64], R217 ;  /* 0x000000d91e00e986 */ /* 0x000fe2000c101134 */
[----:B------:R-:W-:-:S02]  /*141d0*/  ISETP.LT.OR P6, PT, R44, 0x9, !P1 ;  /* 0x000000092c00780c */ /* 0x000fc40004fc1670 */
[----:B------:R-:W-:Y:S01]  /*141e0*/  F2FP.SATFINITE.E4M3.F32.PACK_AB_MERGE_C R215, RZ, R215, RZ ;  /* 0x000000d7ffd7723e */ /* 0x000fe200048070ff */
[----:B------:R-:W-:Y:S01]  /*141f0*/  FMUL R211, R211, UR4 ;  /* 0x00000004d3d37c20 */ /* 0x000fe20008400000 */
[----:B------:R-:W-:Y:S01]  /*14200*/  FMUL R210, R210, UR4 ;  /* 0x00000004d2d27c20 */ /* 0x000fe20008400000 */
[----:B------:R-:W-:Y:S01]  /*14210*/  FMUL R209, R209, UR4 ;  /* 0x00000004d1d17c20 */ /* 0x000fe20008400000 */
[----:B------:R-:W-:Y:S01]  /*14220*/  FMUL R208, R208, UR4 ;  /* 0x00000004d0d07c20 */ /* 0x000fe20008400000 */
[----:B------:R1:W-:Y:S01]  /*14230*/  @!P5 STG.E.U8 desc[UR52][R30.64+0x1], R33 ;  /* 0x000001211e00d986 */ /* 0x0003e2000c101134 */
[----:B------:R-:W-:Y:S02]  /*14240*/  ISETP.LT.OR P5, PT, R44, 0xa, !P1 ;  /* 0x0000000a2c00780c */ /* 0x000fe40004fa1670 */
[----:B0-----:R-:W-:Y:S01]  /*14250*/  F2FP.SATFINITE.E4M3.F32.PACK_AB_MERGE_C R35, RZ, R214, RZ ;  /* 0x000000d6ff23723e */ /* 0x001fe200048070ff */
        /* <DEDUP_REMOVED lines=46> */
[C---:B------:R-:W-:Y:S02]  /*14540*/  ISETP.LT.OR P5, PT, R44.reuse, 0x1a, !P3 ;  /* 0x0000001a2c00780c */ /* 0x040fe40005fa1670 */
[----:B0-----:R-:W-:Y:S01]  /*14550*/  F2FP.SATFINITE.E4M3.F32.PACK_AB_MERGE_C R35, RZ, R206, RZ ;  /* 0x000000ceff23723e */ /* 0x001fe200048070ff */
[----:B------:R-:W-:Y:S01]  /*14560*/  FMUL R7, R7, UR4 ;  /* 0x0000000407077c20 */ /* 0x000fe20008400000 */
[----:B------:R-:W2:Y:S04]  /*14570*/  LDL.LU R225, [R1+0x18] ;  /* 0x0000180001e17983 */ /* 0x000ea80000300800 */
[----:B------:R-:W-:Y:S01]  /*14580*/  @!P6 STG.E.U8 desc[UR52][R24.64+0x18], R207 ;  /* 0x000018cf1800e986 */ /* 0x000fe2000c101134 */
[----:B------:R-:W-:-:S02]  /*14590*/  ISETP.LT.OR P6, PT, R44, 0x19, !P2 ;  /* 0x000000192c00780c */ /* 0x000fc400057c1670 */
[----:B------:R-:W-:Y:S01]  /*145a0*/  F2FP.SATFINITE.E4M3.F32.PACK_AB_MERGE_C R205, RZ, R205, RZ ;  /* 0x000000cdffcd723e */ /* 0x000fe200048070ff */
[----:B------:R-:W2:Y:S04]  /*145b0*/  LDL.LU R222, [R1+0x14] ;  /* 0x0000140001de7983 */ /* 0x000ea80000300800 */
[----:B------:R0:W-:Y:S01]  /*145c0*/  @!P5 STG.E.U8 desc[UR52][R24.64+0x19], R35 ;  /* 0x000019231800d986 */ /* 0x0001e2000c101134 */
[C---:B------:R-:W-:Y:S02]  /*145d0*/  ISETP.LT.OR P5, PT, R44.reuse, 0x1a, !P2 ;  /* 0x0000001a2c00780c */ /* 0x040fe400057a1670 */
[----:B-1----:R-:W-:Y:S01]  /*145e0*/  F2FP.SATFINITE.E4M3.F32.PACK_AB_MERGE_C R33, RZ, R204, RZ ;  /* 0x000000ccff21723e */ /* 0x002fe200048070ff */
[----:B------:R-:W2:Y:S04]  /*145f0*/  LDL.LU R223, [R1+0x10] ;  /* 0x0000100001df7983 */ /* 0x000ea80000300800 */
[----:B------:R-:W-:Y:S01]  /*14600*/  @!P6 STG.E.U8 desc[UR52][R26.64+0x18], R205 ;  /* 0x000018cd1a00e986 */ /* 0x000fe2000c101134 */
[----:B------:R-:W-:-:S02]  /*14610*/  ISETP.LT.OR P6, PT, R44, 0x11, !P1 ;  /* 0x000000112c00780c */ /* 0x000fc40004fc1670 */
[----:B------:R-:W-:Y:S01]  /*14620*/  F2FP.SATFINITE.E4M3.F32.PACK_AB_MERGE_C R203, RZ, R203, RZ ;  /* 0x000000cbffcb723e */ /* 0x000fe200048070ff */
[----:B------:R-:W2:Y:S01]  /*14630*/  LDL.LU R220, [R1+0xc] ;  /* 0x00000c0001dc7983 */ /* 0x000ea20000300800 */
[----:B0-----:R-:W-:Y:S01]  /*14640*/  F2FP.SATFINITE.E4M3.F32.PACK_AB_MERGE_C R35, RZ, R202, RZ ;  /* 0x000000caff23723e */ /* 0x001fe200048070ff */
[----:B------:R-:W-:Y:S01]  /*14650*/  FMUL R6, R6, UR4 ;  /* 0x0000000406067c20 */ /* 0x000fe20008400000 */
[----:B------:R-:W-:Y:S01]  /*14660*/  F2FP.SATFINITE.E4M3.F32.PACK_AB_MERGE_C R201, RZ, R201, RZ ;  /* 0x000000c9ffc9723e */ /* 0x000fe200048070ff */
[----:B------:R0:W-:Y:S01]  /*14670*/  @!P5 STG.E.U8 desc[UR52][R26.64+0x19], R33 ;  /* 0x000019211a00d986 */ /* 0x0001e2000c101134 */
[----:B------:R-:W-:Y:S01]  /*14680*/  ISETP.LT.OR P5, PT, R44, 0x12, !P1 ;  /* 0x000000122c00780c */ /* 0x000fe20004fa1670 */
[----:B------:R-:W-:Y:S01]  /*14690*/  FMUL R5, R5, UR4 ;  /* 0x0000000405057c20 */ /* 0x000fe20008400000 */
[----:B------:R-:W-:Y:S01]  /*146a0*/  F2FP.SATFINITE.E4M3.F32.PACK_AB_MERGE_C R23, RZ, R23, RZ ;  /* 0x00000017ff17723e */ /* 0x000fe200048070ff */
[----:B-----5:R-:W-:Y:S01]  /*146b0*/  FMUL R4, R4, UR4 ;  /* 0x0000000404047c20 */ /* 0x020fe20008400000 */
[----:B------:R-:W-:Y:S01]  /*146c0*/  F2FP.SATFINITE.E4M3.F32.PACK_AB_MERGE_C R21, RZ, R21, RZ ;  /* 0x00000015ff15723e */ /* 0x000fe200048070ff */
[----:B------:R-:W-:Y:S01]  /*146d0*/  @!P6 STG.E.U8 desc[UR52][R28.64+0x10], R203 ;  /* 0x000010cb1c00e986 */ /* 0x000fe2000c101134 */
[----:B------:R-:W-:Y:S01]  /*146e0*/  ISETP.LT.OR P6, PT, R44, 0x11, !P0 ;  /* 0x000000112c00780c */ /* 0x000fe200047c1670 */
[----:B------:R-:W-:Y:S01]  /*146f0*/  FMUL R0, R0, UR4 ;  /* 0x0000000400007c20 */ /* 0x000fe20008400000 */
[----:B------:R-:W-:Y:S01]  /*14700*/  F2FP.SATFINITE.E4M3.F32.PACK_AB_MERGE_C R19, RZ, R19, RZ ;  /* 0x00000013ff13723e */ /* 0x000fe200048070ff */
[----:B------:R-:W-:Y:S01]  /*14710*/  FMUL R3, R3, UR4 ;  /* 0x0000000403037c20 */ /* 0x000fe20008400000 */
[----:B------:R-:W-:Y:S01]  /*14720*/  F2FP.SATFINITE.E4M3.F32.PACK_AB_MERGE_C R17, RZ, R17, RZ ;  /* 0x00000011ff11723e */ /* 0x000fe200048070ff */
[----:B------:R-:W-:Y:S01]  /*14730*/  FMUL R2, R2, UR4 ;  /* 0x0000000402027c20 */ /* 0x000fe20008400000 */
[----:B0-----:R-:W-:Y:S01]  /*14740*/  F2FP.SATFINITE.E4M3.F32.PACK_AB_MERGE_C R33, RZ, R200, RZ ;  /* 0x000000c8ff21723e */ /* 0x001fe200048070ff */
[----:B------:R0:W-:Y:S01]  /*14750*/  @!P5 STG.E.U8 desc[UR52][R28.64+0x11], R35 ;  /* 0x000011231c00d986 */ /* 0x0001e2000c101134 */
[----:B------:R-:W-:-:S02]  /*14760*/  ISETP.LT.OR P5, PT, R44, 0x12, !P0 ;  /* 0x000000122c00780c */ /* 0x000fc400047a1670 */
[----:B------:R-:W-:Y:S02]  /*14770*/  F2FP.SATFINITE.E4M3.F32.PACK_AB_MERGE_C R15, RZ, R15, RZ ;  /* 0x0000000fff0f723e */ /* 0x000fe400048070ff */
[----:B------:R-:W-:Y:S01]  /*14780*/  F2FP.SATFINITE.E4M3.F32.PACK_AB_MERGE_C R13, RZ, R13, RZ ;  /* 0x0000000dff0d723e */ /* 0x000fe200048070ff */
[----:B------:R-:W-:Y:S01]  /*14790*/  @!P6 STG.E.U8 desc[UR52][R30.64+0x10], R201 ;  /* 0x000010c91e00e986 */ /* 0x000fe2000c101134 */
[C---:B------:R-:W-:Y:S02]  /*147a0*/  ISETP.LT.OR P6, PT, R44.reuse, 0x19, !P1 ;  /* 0x000000192c00780c */ /* 0x040fe40004fc1670 */
[----:B------:R-:W-:Y:S02]  /*147b0*/  F2FP.SATFINITE.E4M3.F32.PACK_AB_MERGE_C R11, RZ, R11, RZ ;  /* 0x0000000bff0b723e */ /* 0x000fe400048070ff */
[----:B------:R-:W-:Y:S02]  /*147c0*/  F2FP.SATFINITE.E4M3.F32.PACK_AB_MERGE_C R9, RZ, R9, RZ ;  /* 0x00000009ff09723e */ /* 0x000fe400048070ff */
[----:B0-----:R-:W-:Y:S01]  /*147d0*/  F2FP.SATFINITE.E4M3.F32.PACK_AB_MERGE_C R35, RZ, R22, RZ ;  /* 0x00000016ff23723e */ /* 0x001fe200048070ff */
[----:B------:R0:W-:Y:S01]  /*147e0*/  @!P5 STG.E.U8 desc[UR52][R30.64+0x11], R33 ;  /* 0x000011211e00d986 */ /* 0x0001e2000c101134 */
[----:B------:R-:W-:-:S02]  /*147f0*/  ISETP.LT.OR P5, PT, R44, 0x1a, !P1 ;  /* 0x0000001a2c00780c */ /* 0x000fc40004fa1670 */
[----:B------:R-:W-:Y:S02]  /*14800*/  F2FP.SATFINITE.E4M3.F32.PACK_AB_MERGE_C R7, RZ, R7, RZ ;  /* 0x00000007ff07723e */ /* 0x000fe400048070ff */
[----:B------:R-:W-:Y:S01]  /*14810*/  F2FP.SATFINITE.E4M3.F32.PACK_AB_MERGE_C R5, RZ, R5, RZ ;  /* 0x00000005ff05723e */ /* 0x000fe200048070ff */
[----:B------:R1:W-:Y:S01]  /*14820*/  @!P6 STG.E.U8 desc[UR52][R28.64+0x18], R23 ;  /* 0x000018171c00e986 */ /* 0x0003e2000c101134 */
[----:B------:R-:W-:Y:S02]  /*14830*/  ISETP.LT.OR P6, PT, R44, 0x19, !P0 ;  /* 0x000000192c00780c */ /* 0x000fe400047c1670 */
[----:B------:R-:W-:Y:S02]  /*14840*/  F2FP.SATFINITE.E4M3.F32.PACK_AB_MERGE_C R3, RZ, R3, RZ ;  /* 0x00000003ff03723e */ /* 0x000fe400048070ff */
[----:B0-----:R-:W-:-:S03]  /*14850*/  F2FP.SATFINITE.E4M3.F32.PACK_AB_MERGE_C R33, RZ, R20, RZ ;  /* 0x00000014ff21723e */ /* 0x001fc600048070ff */
[----:B------:R-:W-:Y:S01]  /*14860*/  @!P5 STG.E.U8 desc[UR52][R28.64+0x19], R35 ;  /* 0x000019231c00d986 */ /* 0x000fe2000c101134 */
[----:B------:R-:W-:Y:S02]  /*14870*/  ISETP.LT.OR P5, PT, R44, 0x1a, !P0 ;  /* 0x0000001a2c00780c */ /* 0x000fe400047a1670 */
[----:B-1----:R-:W-:-:S03]  /*14880*/  F2FP.SATFINITE.E4M3.F32.PACK_AB_MERGE_C R23, RZ, R18, RZ ;  /* 0x00000012ff17723e */ /* 0x002fc600048070ff */
[----:B------:R0:W-:Y:S01]  /*14890*/  @!P6 STG.E.U8 desc[UR52][R30.64+0x18], R21 ;  /* 0x000018151e00e986 */ /* 0x0001e2000c101134 */
[----:B------:R-:W-:-:S07]  /*148a0*/  ISETP.LT.OR P6, PT, R44, 0x21, !P3 ;  /* 0x000000212c00780c */ /* 0x000fce0005fc1670 */
[----:B------:R-:W-:Y:S01]  /*148b0*/  @!P5 STG.E.U8 desc[UR52][R30.64+0x19], R33 ;  /* 0x000019211e00d986 */ /* 0x000fe2000c101134 */
[----:B------:R-:W-:Y:S02]  /*148c0*/  ISETP.LT.OR P5, PT, R44, 0x22, !P3 ;  /* 0x000000222c00780c */ /* 0x000fe40005fa1670 */
[----:B0-----:R-:W-:-:S03]  /*148d0*/  F2FP.SATFINITE.E4M3.F32.PACK_AB_MERGE_C R21, RZ, R16, RZ ;  /* 0x00000010ff15723e */ /* 0x001fc600048070ff */
        /* <DEDUP_REMOVED lines=37> */
[----:B------:R1:W-:Y:S01]  /*14b30*/  @!P5 STG.E.U8 desc[UR52][R30.64+0x29], R9 ;  /* 0x000029091e00d986 */ /* 0x0003e2000c101134 */
[----:B------:R-:W-:Y:S02]  /*14b40*/  ISETP.LT.OR P5, PT, R44, 0x32, !P3 ;  /* 0x000000322c00780c */ /* 0x000fe40005fa1670 */
[----:B0-----:R-:W-:Y:S01]  /*14b50*/  F2FP.SATFINITE.E4M3.F32.PACK_AB_MERGE_C R5, RZ, R0, RZ ;  /* 0x00000000ff05723e */ /* 0x001fe200048070ff */
[----:B----4-:R-:W-:Y:S02]  /*14b60*/  FMUL R0, R224, UR4 ;  /* 0x00000004e0007c20 */ /* 0x010fe40008400000 */
[----:B------:R0:W-:Y:S01]  /*14b70*/  @!P6 STG.E.U8 desc[UR52][R24.64+0x30], R3 ;  /* 0x000030031800e986 */ /* 0x0001e2000c101134 */
[----:B------:R-:W-:-:S03]  /*14b80*/  ISETP.LT.OR P6, PT, R44, 0x31, !P2 ;  /* 0x000000312c00780c */ /* 0x000fc600057c1670 */
[----:B------:R-:W4:Y:S01]  /*14b90*/  LDL.LU R224, [R1+0x1c] ;  /* 0x00001c0001e07983 */ /* 0x000f220000300800 */
[----:B-1----:R-:W-:Y:S01]  /*14ba0*/  F2FP.SATFINITE.E4M3.F32.PACK_AB_MERGE_C R9, RZ, R0, RZ ;  /* 0x00000000ff09723e */ /* 0x002fe200048070ff */
[----:B---3--:R-:W-:Y:S02]  /*14bb0*/  FMUL R0, R226, UR4 ;  /* 0x00000004e2007c20 */ /* 0x008fe40008400000 */
[----:B------:R1:W-:Y:S01]  /*14bc0*/  @!P5 STG.E.U8 desc[UR52][R24.64+0x31], R7 ;  /* 0x000031071800d986 */ /* 0x0003e2000c101134 */
[----:B------:R-:W-:-:S03]  /*14bd0*/  ISETP.LT.OR P5, PT, R44, 0x32, !P2 ;  /* 0x000000322c00780c */ /* 0x000fc600057a1670 */
[----:B------:R-:W3:Y:S01]  /*14be0*/  LDL.LU R226, [R1+0x20] ;  /* 0x0000200001e27983 */ /* 0x000ee20000300800 */
[----:B0-----:R-:W-:Y:S01]  /*14bf0*/  F2FP.SATFINITE.E4M3.F32.PACK_AB_MERGE_C R3, RZ, R0, RZ ;  /* 0x00000000ff03723e */ /* 0x001fe200048070ff */
[----:B--2---:R-:W-:Y:S02]  /*14c00*/  FMUL R0, R227, UR4 ;  /* 0x00000004e3007c20 */ /* 0x004fe40008400000 */
[----:B------:R-:W2:Y:S03]  /*14c10*/  LDL.LU R227, [R1+0x24] ;  /* 0x0000240001e37983 */ /* 0x000ea60000300800 */
[----:B-1----:R-:W-:Y:S01]  /*14c20*/  F2FP.SATFINITE.E4M3.F32.PACK_AB_MERGE_C R7, RZ, R0, RZ ;  /* 0x00000000ff07723e */ /* 0x002fe200048070ff */
[----:B------:R0:W-:Y:S01]  /*14c30*/  @!P6 STG.E.U8 desc[UR52][R26.64+0x30], R5 ;  /* 0x000030051a00e986 */ /* 0x0001e2000c101134 */
[----:B------:R-:W-:-:S03]  /*14c40*/  ISETP.LT.OR P6, PT, R44, 0x39, !P3 ;  /* 0x000000392c00780c */ /* 0x000fc60005fc1670 */
[----:B------:R1:W-:Y:S01]  /*14c50*/  @!P5 STG.E.U8 desc[UR52][R26.64+0x31], R9 ;  /* 0x000031091a00d986 */ /* 0x0003e2000c101134 */
[----:B------:R-:W-:-:S09]  /*14c60*/  ISETP.LT.OR P5, PT, R44, 0x3a, !P3 ;  /* 0x0000003a2c00780c */ /* 0x000fd20005fa1670 */
[----:B------:R1:W-:Y:S01]  /*14c70*/  @!P6 STG.E.U8 desc[UR52][R24.64+0x38], R3 ;  /* 0x000038031800e986 */ /* 0x0003e2000c101134 */
[----:B------:R-:W-:-:S03]  /*14c80*/  ISETP.LT.OR P6, PT, R44, 0x39, !P2 ;  /* 0x000000392c00780c */ /* 0x000fc600057c1670 */
[----:B------:R1:W-:Y:S01]  /*14c90*/  @!P5 STG.E.U8 desc[UR52][R24.64+0x39], R7 ;  /* 0x000039071800d986 */ /* 0x0003e2000c101134 */
[----:B------:R-:W-:Y:S01]  /*14ca0*/  ISETP.LT.OR P5, PT, R44, 0x3a, !P2 ;  /* 0x0000003a2c00780c */ /* 0x000fe200057a1670 */
[----:B------:R-:W-:Y:S02]  /*14cb0*/  FMUL R0, R220, UR4 ;  /* 0x00000004dc007c20 */ /* 0x000fe40008400000 */
[----:B------:R-:W2:Y:S03]  /*14cc0*/  LDL.LU R220, [R1+0x28] ;  /* 0x0000280001dc7983 */ /* 0x000ea60000300800 */
[----:B0-----:R-:W-:Y:S01]  /*14cd0*/  F2FP.SATFINITE.E4M3.F32.PACK_AB_MERGE_C R5, RZ, R0, RZ ;  /* 0x00000000ff05723e */ /* 0x001fe200048070ff */
[----:B------:R-:W-:Y:S02]  /*14ce0*/  FMUL R0, R223, UR4 ;  /* 0x00000004df007c20 */ /* 0x000fe40008400000 */
[----:B------:R-:W2:Y:S03]  /*14cf0*/  LDL.LU R223, [R1+0x2c] ;  /* 0x00002c0001df7983 */ /* 0x000ea60000300800 */
[----:B-1----:R-:W-:Y:S01]  /*14d00*/  F2FP.SATFINITE.E4M3.F32.PACK_AB_MERGE_C R9, RZ, R0, RZ ;  /* 0x00000000ff09723e */ /* 0x002fe200048070ff */
[----:B------:R-:W-:-:S02]  /*14d10*/  FMUL R0, R222, UR4 ;  /* 0x00000004de007c20 */ /* 0x000fc40008400000 */
[----:B------:R-:W2:Y:S03]  /*14d20*/  LDL.LU R222, [R1+0x30] ;  /* 0x0000300001de7983 */ /* 0x000ea60000300800 */
[----:B------:R-:W-:Y:S01]  /*14d30*/  F2FP.SATFINITE.E4M3.F32.PACK_AB_MERGE_C R3, RZ, R0, RZ ;  /* 0x00000000ff03723e */ /* 0x000fe200048070ff */
[----:B------:R-:W-:Y:S02]  /*14d40*/  FMUL R0, R225, UR4 ;  /* 0x00000004e1007c20 */ /* 0x000fe40008400000 */
[----:B------:R-:W2:Y:S03]  /*14d50*/  LDL.LU R225, [R1+0x34] ;  /* 0x0000340001e17983 */ /* 0x000ea60000300800 */
[----:B------:R-:W-:Y:S01]  /*14d60*/  F2FP.SATFINITE.E4M3.F32.PACK_AB_MERGE_C R7, RZ, R0, RZ ;  /* 0x00000000ff07723e */ /* 0x000fe200048070ff */
[----:B------:R0:W-:Y:S04]  /*14d70*/  @!P6 STG.E.U8 desc[UR52][R26.64+0x38], R5 ;  /* 0x000038051a00e986 */ /* 0x0001e8000c101134 */
[----:B------:R1:W-:Y:S01]  /*14d80*/  @!P5 STG.E.U8 desc[UR52][R26.64+0x39], R9 ;  /* 0x000039091a00d986 */ /* 0x0003e2000c101134 */
[----:B----4-:R-:W-:-:S03]  /*14d90*/  FMUL R0, R224, UR4 ;  /* 0x00000004e0007c20 */ /* 0x010fc60008400000 */
[----:B------:R-:W4:Y:S02]  /*14da0*/  LDL.LU R224, [R1+0x38] ;  /* 0x0000380001e07983 */ /* 0x000f240000300800 */
[----:B0-----:R-:W-:Y:S01]  /*14db0*/  F2FP.SATFINITE.E4M3.F32.PACK_AB_MERGE_C R5, RZ, R0, RZ ;  /* 0x00000000ff05723e */ /* 0x001fe200048070ff */
[----:B---3--:R-:W-:Y:S02]  /*14dc0*/  FMUL R0, R226, UR4 ;  /* 0x00000004e2007c20 */ /* 0x008fe40008400000 */
[----:B------:R-:W3:Y:S03]  /*14dd0*/  LDL.LU R226, [R1+0x3c] ;  /* 0x00003c0001e27983 */ /* 0x000ee60000300800 */
[----:B-1----:R-:W-:Y:S01]  /*14de0*/  F2FP.SATFINITE.E4M3.F32.PACK_AB_MERGE_C R9, RZ, R0, RZ ;  /* 0x00000000ff09723e */ /* 0x002fe200048070ff */
[----:B--2---:R-:W-:Y:S02]  /*14df0*/  FMUL R0, R227, UR4 ;  /* 0x00000004e3007c20 */ /* 0x004fe40008400000 */
[----:B------:R-:W2:Y:S01]  /*14e00*/  LDL.LU R227, [R1+0x40] ;  /* 0x0000400001e37983 */ /* 0x000ea20000300800 */
[----:B------:R-:W-:-:S02]  /*14e10*/  ISETP.LT.OR P6, PT, R44, 0x31, !P1 ;  /* 0x000000312c00780c */ /* 0x000fc40004fc1670 */
[----:B------:R-:W-:-:S11]  /*14e20*/  ISETP.LT.OR P5, PT, R44, 0x32, !P1 ;  /* 0x000000322c00780c */ /* 0x000fd60004fa1670 */
[----:B------:R0:W-:Y:S01]  /*14e30*/  @!P6 STG.E.U8 desc[UR52][R28.64+0x30], R3 ;  /* 0x000030031c00e986 */ /* 0x0001e2000c101134 */
[----:B------:R-:W-:-:S03]  /*14e40*/  ISETP.LT.OR P6, PT, R44, 0x31, !P0 ;  /* 0x000000312c00780c */ /* 0x000fc600047c1670 */
[----:B------:R1:W-:Y:S01]  /*14e50*/  @!P5 STG.E.U8 desc[UR52][R28.64+0x31], R7 ;  /* 0x000031071c00d986 */ /* 0x0003e2000c101134 */
[----:B------:R-:W-:Y:S02]  /*14e60*/  ISETP.LT.OR P5, PT, R44, 0x32, !P0 ;  /* 0x000000322c00780c */ /* 0x000fe400047a1670 */
[----:B0-----:R-:W-:-:S07]  /*14e70*/  F2FP.SATFINITE.E4M3.F32.PACK_AB_MERGE_C R3, RZ, R0, RZ ;  /* 0x00000000ff03723e */ /* 0x001fce00048070ff */
[----:B------:R0:W-:Y:S01]  /*14e80*/  @!P6 STG.E.U8 desc[UR52][R30.64+0x30], R5 ;  /* 0x000030051e00e986 */ /* 0x0001e2000c101134 */
[----:B------:R-:W-:-:S03]  /*14e90*/  ISETP.LT.OR P6, PT, R44, 0x39, !P1 ;  /* 0x000000392c00780c */ /* 0x000fc60004fc1670 */
[----:B------:R0:W-:Y:S01]  /*14ea0*/  @!P5 STG.E.U8 desc[UR52][R30.64+0x31], R9 ;  /* 0x000031091e00d986 */ /* 0x0001e2000c101134 */
[----:B------:R-:W-:-:S09]  /*14eb0*/  ISETP.LT.OR P5, PT, R44, 0x3a, !P1 ;  /* 0x0000003a2c00780c */ /* 0x000fd20004fa1670 */
[----:B------:R0:W-:Y:S01]  /*14ec0*/  @!P6 STG.E.U8 desc[UR52][R28.64+0x38], R3 ;  /* 0x000038031c00e986 */ /* 0x0001e2000c101134 */
[----:B------:R-:W-:Y:S01]  /*14ed0*/  ISETP.LT.OR P6, PT, R44, 0x39, !P0 ;  /* 0x000000392c00780c */ /* 0x000fe200047c1670 */
[----:B------:R-:W-:Y:S02]  /*14ee0*/  FMUL R0, R220, UR4 ;  /* 0x00000004dc007c20 */ /* 0x000fe40008400000 */
[----:B------:R-:W2:Y:S03]  /*14ef0*/  LDL.LU R220, [R1+0x44] ;  /* 0x0000440001dc7983 */ /* 0x000ea60000300800 */
[----:B-1----:R-:W-:Y:S01]  /*14f00*/  F2FP.SATFINITE.E4M3.F32.PACK_AB_MERGE_C R7, RZ, R0, RZ ;  /* 0x00000000ff07723e */ /* 0x002fe200048070ff */
[----:B------:R-:W-:Y:S02]  /*14f10*/  FMUL R0, R223, UR4 ;  /* 0x00000004df007c20 */ /* 0x000fe40008400000 */
[----:B------:R-:W2:Y:S03]  /*14f20*/  LDL.LU R223, [R1+0x48] ;  /* 0x0000480001df7983 */ /* 0x000ea60000300800 */
[----:B0-----:R-:W-:Y:S01]  /*14f30*/  F2FP.SATFINITE.E4M3.F32.PACK_AB_MERGE_C R5, RZ, R0, RZ ;  /* 0x00000000ff05723e */ /* 0x001fe200048070ff */
        /* <DEDUP_REMOVED lines=472> */
[C---:B------:R-:W-:Y:S01]  /*16cc0*/  ISETP.LT.OR P5, PT, R44.reuse, 0x92, !P0 ;  /* 0x000000922c00780c */ /* 0x040fe200047a1670 */
[----:B------:R-:W2:Y:S04]  /*16cd0*/  LDL.LU R218, [R1+0x1cc] ;  /* 0x0001cc0001da7983 */ /* 0x000ea80000300800 */
[----:B------:R-:W2:Y:S04]  /*16ce0*/  LDL.LU R219, [R1+0x1d0] ;  /* 0x0001d00001db7983 */ /* 0x000ea80000300800 */
[----:B------:R-:W2:Y:S04]  /*16cf0*/  LDL.LU R221, [R1+0x1d4] ;  /* 0x0001d40001dd7983 */ /* 0x000ea80000300800 */
        /* <DEDUP_REMOVED lines=17> */
[----:B------:R-:W-:Y:S01]  /*16e10*/  FMUL R0, R222, UR4 ;  /* 0x00000004de007c20 */ /* 0x000fe20008400000 */
[----:B------:R-:W-:Y:S04]  /*16e20*/  @!P5 STG.E.U8 desc[UR52][R30.64+0x99], R9 ;  /* 0x000099091e00d986 */ /* 0x000fe8000c101134 */
[----:B------:R-:W-:Y:S01]  /*16e30*/  F2FP.SATFINITE.E4M3.F32.PACK_AB_MERGE_C R7, RZ, R0, RZ ;  /* 0x00000000ff07723e */ /* 0x000fe200048070ff */
[----:B------:R-:W-:Y:S01]  /*16e40*/  FMUL R0, R225, UR4 ;  /* 0x00000004e1007c20 */ /* 0x000fe20008400000 */
[----:B------:R-:W2:Y:S04]  /*16e50*/  LDL.LU R222, [R1+0x1e0] ;  /* 0x0001e00001de7983 */ /* 0x000ea80000300800 */
[----:B------:R-:W-:Y:S01]  /*16e60*/  F2FP.SATFINITE.E4M3.F32.PACK_AB_MERGE_C R5, RZ, R0, RZ ;  /* 0x00000000ff05723e */ /* 0x000fe200048070ff */
[----:B------:R0:W-:Y:S04]  /*16e70*/  @!P6 STG.E.U8 desc[UR52][R24.64+0xa0], R3 ;  /* 0x0000a0031800e986 */ /* 0x0001e8000c101134 */
[----:B------:R-:W2:Y:S01]  /*16e80*/  LDL.LU R225, [R1+0x1e4] ;  /* 0x0001e40001e17983 */ /* 0x000ea20000300800 */
[----:B----4-:R-:W-:-:S03]  /*16e90*/  FMUL R0, R224, UR4 ;  /* 0x00000004e0007c20 */ /* 0x010fc60008400000 */
[----:B------:R-:W4:Y:S02]  /*16ea0*/  LDL.LU R224, [R1+0x1e8] ;  /* 0x0001e80001e07983 */ /* 0x000f240000300800 */
[----:B0-----:R-:W-:Y:S01]  /*16eb0*/  F2FP.SATFINITE.E4M3.F32.PACK_AB_MERGE_C R3, RZ, R0, RZ ;  /* 0x00000000ff03723e */ /* 0x001fe200048070ff */
[----:B---3--:R-:W-:Y:S02]  /*16ec0*/  FMUL R0, R226, UR4 ;  /* 0x00000004e2007c20 */ /* 0x008fe40008400000 */
[----:B------:R-:W3:Y:S01]  /*16ed0*/  LDL.LU R226, [R1+0x1ec] ;  /* 0x0001ec0001e27983 */ /* 0x000ee20000300800 */
[----:B--2---:R-:W-:-:S03]  /*16ee0*/  FMUL R2, R227, UR4 ;  /* 0x00000004e3027c20 */ /* 0x004fc60008400000 */
[----:B------:R-:W2:Y:S01]  /*16ef0*/  LDL.LU R227, [R1+0x1f0] ;  /* 0x0001f00001e37983 */ /* 0x000ea20000300800 */
[C---:B------:R-:W-:Y:S02]  /*16f00*/  ISETP.LT.OR P5, PT, R44.reuse, 0xa2, !P3 ;  /* 0x000000a22c00780c */ /* 0x040fe40005fa1670 */
[----:B------:R-:W-:-:S11]  /*16f10*/  ISETP.LT.OR P6, PT, R44, 0xa1, !P2 ;  /* 0x000000a12c00780c */ /* 0x000fd600057c1670 */
[----:B------:R0:W-:Y:S01]  /*16f20*/  @!P5 STG.E.U8 desc[UR52][R24.64+0xa1], R7 ;  /* 0x0000a1071800d986 */ /* 0x0001e2000c101134 */
[----:B------:R-:W-:-:S03]  /*16f30*/  ISETP.LT.OR P5, PT, R44, 0xa2, !P2 ;  /* 0x000000a22c00780c */ /* 0x000fc600057a1670 */
[----:B------:R1:W-:Y:S01]  /*16f40*/  @!P6 STG.E.U8 desc[UR52][R26.64+0xa0], R5 ;  /* 0x0000a0051a00e986 */ /* 0x0003e2000c101134 */
[C---:B------:R-:W-:Y:S02]  /*16f50*/  ISETP.LT.OR P6, PT, R44.reuse, 0xa9, !P3 ;  /* 0x000000a92c00780c */ /* 0x040fe40005fc1670 */
[----:B------:R-:W-:Y:S02]  /*16f60*/  ISETP.LT.OR P3, PT, R44, 0xaa, !P3 ;  /* 0x000000aa2c00780c */ /* 0x000fe40005f61670 */
[----:B------:R-:W-:Y:S02]  /*16f70*/  F2FP.SATFINITE.E4M3.F32.PACK_AB_MERGE_C R9, RZ, R2, RZ ;  /* 0x00000002ff09723e */ /* 0x000fe400048070ff */
[----:B0-----:R-:W-:Y:S01]  /*16f80*/  F2FP.SATFINITE.E4M3.F32.PACK_AB_MERGE_C R7, RZ, R0, RZ ;  /* 0x00000000ff07723e */ /* 0x001fe200048070ff */
[----:B------:R-:W-:Y:S02]  /*16f90*/  FMUL R0, R218, UR4 ;  /* 0x00000004da007c20 */ /* 0x000fe40008400000 */
[----:B------:R-:W-:Y:S01]  /*16fa0*/  @!P5 STG.E.U8 desc[UR52][R26.64+0xa1], R3 ;  /* 0x0000a1031a00d986 */ /* 0x000fe2000c101134 */
[----:B------:R-:W-:-:S02]  /*16fb0*/  ISETP.LT.OR P5, PT, R44, 0xa9, !P2 ;  /* 0x000000a92c00780c */ /* 0x000fc400057a1670 */
[C---:B------:R-:W-:Y:S01]  /*16fc0*/  ISETP.LT.OR P2, PT, R44.reuse, 0xaa, !P2 ;  /* 0x000000aa2c00780c */ /* 0x040fe20005741670 */
[----:B------:R0:W-:Y:S01]  /*16fd0*/  @!P6 STG.E.U8 desc[UR52][R24.64+0xa8], R7 ;  /* 0x0000a8071800e986 */ /* 0x0001e2000c101134 */
[C---:B------:R-:W-:Y:S01]  /*16fe0*/  ISETP.LT.OR P6, PT, R44.reuse, 0xa1, !P1 ;  /* 0x000000a12c00780c */ /* 0x040fe20004fc1670 */
[----:B------:R-:W-:Y:S02]  /*16ff0*/  FMUL R2, R219, UR4 ;  /* 0x00000004db027c20 */ /* 0x000fe40008400000 */
[----:B------:R0:W-:Y:S01]  /*17000*/  @!P3 STG.E.U8 desc[UR52][R24.64+0xa9], R9 ;  /* 0x0000a9091800b986 */ /* 0x0001e2000c101134 */
[----:B------:R-:W-:Y:S02]  /*17010*/  ISETP.LT.OR P3, PT, R44, 0xa2, !P1 ;  /* 0x000000a22c00780c */ /* 0x000fe40004f61670 */
[----:B-1----:R-:W-:Y:S01]  /*17020*/  F2FP.SATFINITE.E4M3.F32.PACK_AB_MERGE_C R5, RZ, R0, RZ ;  /* 0x00000000ff05723e */ /* 0x002fe200048070ff */
[----:B------:R-:W-:Y:S01]  /*17030*/  FMUL R0, R221, UR4 ;  /* 0x00000004dd007c20 */ /* 0x000fe20008400000 */
[----:B------:R-:W-:-:S04]  /*17040*/  F2FP.SATFINITE.E4M3.F32.PACK_AB_MERGE_C R11, RZ, R2, RZ ;  /* 0x00000002ff0b723e */ /* 0x000fc800048070ff */
[----:B0-----:R-:W-:Y:S01]  /*17050*/  F2FP.SATFINITE.E4M3.F32.PACK_AB_MERGE_C R7, RZ, R0, RZ ;  /* 0x00000000ff07723e */ /* 0x001fe200048070ff */
[----:B------:R-:W-:Y:S01]  /*17060*/  @!P5 STG.E.U8 desc[UR52][R26.64+0xa8], R5 ;  /* 0x0000a8051a00d986 */ /* 0x000fe2000c101134 */
[----:B------:R-:W-:-:S03]  /*17070*/  ISETP.LT.OR P5, PT, R44, 0xa1, !P0 ;  /* 0x000000a12c00780c */ /* 0x000fc600047a1670 */
[----:B------:R-:W-:Y:S01]  /*17080*/  @!P2 STG.E.U8 desc[UR52][R26.64+0xa9], R11 ;  /* 0x0000a90b1a00a986 */ /* 0x000fe2000c101134 */
[----:B------:R-:W-:-:S03]  /*17090*/  ISETP.LT.OR P2, PT, R44, 0xa9, !P1 ;  /* 0x000000a92c00780c */ /* 0x000fc60004f41670 */
[----:B------:R0:W-:Y:S01]  /*170a0*/  @!P6 STG.E.U8 desc[UR52][R28.64+0xa0], R7 ;  /* 0x0000a0071c00e986 */ /* 0x0001e2000c101134 */
[C---:B------:R-:W-:Y:S02]  /*170b0*/  ISETP.LT.OR P6, PT, R44.reuse, 0xa2, !P0 ;  /* 0x000000a22c00780c */ /* 0x040fe400047c1670 */
[----:B------:R-:W-:Y:S01]  /*170c0*/  ISETP.LT.OR P1, PT, R44, 0xaa, !P1 ;  /* 0x000000aa2c00780c */ /* 0x000fe20004f21670 */
[----:B------:R-:W-:-:S05]  /*170d0*/  FMUL R3, R220, UR4 ;  /* 0x00000004dc037c20 */ /* 0x000fca0008400000 */
[----:B------:R-:W-:Y:S01]  /*170e0*/  F2FP.SATFINITE.E4M3.F32.PACK_AB_MERGE_C R9, RZ, R3, RZ ;  /* 0x00000003ff09723e */ /* 0x000fe200048070ff */
[----:B------:R-:W-:-:S04]  /*170f0*/  FMUL R0, R223, UR4 ;  /* 0x00000004df007c20 */ /* 0x000fc80008400000 */
[----:B------:R1:W-:Y:S01]  /*17100*/  @!P3 STG.E.U8 desc[UR52][R28.64+0xa1], R9 ;  /* 0x0000a1091c00b986 */ /* 0x0003e2000c101134 */
[C---:B------:R-:W-:Y:S02]  /*17110*/  ISETP.LT.OR P3, PT, R44.reuse, 0xa9, !P0 ;  /* 0x000000a92c00780c */ /* 0x040fe40004761670 */
[----:B------:R-:W-:Y:S02]  /*17120*/  F2FP.SATFINITE.E4M3.F32.PACK_AB_MERGE_C R13, RZ, R0, RZ ;  /* 0x00000000ff0d723e */ /* 0x000fe400048070ff */
[----:B------:R-:W-:Y:S01]  /*17130*/  ISETP.LT.OR P0, PT, R44, 0xaa, !P0 ;  /* 0x000000aa2c00780c */ /* 0x000fe20004701670 */
[----:B------:R-:W-:-:S05]  /*17140*/  FMUL R0, R222, UR4 ;  /* 0x00000004de007c20 */ /* 0x000fca0008400000 */
[----:B0-----:R-:W-:Y:S01]  /*17150*/  F2FP.SATFINITE.E4M3.F32.PACK_AB_MERGE_C R7, RZ, R0, RZ ;  /* 0x00000000ff07723e */ /* 0x001fe200048070ff */
[----:B------:R-:W-:Y:S01]  /*17160*/  FMUL R2, R225, UR4 ;  /* 0x00000004e1027c20 */ /* 0x000fe20008400000 */
[----:B------:R0:W-:Y:S04]  /*17170*/  @!P5 STG.E.U8 desc[UR52][R30.64+0xa0], R13 ;  /* 0x0000a00d1e00d986 */ /* 0x0001e8000c101134 */
[----:B-1----:R-:W-:Y:S01]  /*17180*/  F2FP.SATFINITE.E4M3.F32.PACK_AB_MERGE_C R9, RZ, R2, RZ ;  /* 0x00000002ff09723e */ /* 0x002fe200048070ff */
[----:B------:R0:W-:Y:S04]  /*17190*/  @!P6 STG.E.U8 desc[UR52][R30.64+0xa1], R7 ;  /* 0x0000a1071e00e986 */ /* 0x0001e8000c101134 */
[----:B------:R0:W-:Y:S01]  /*171a0*/  @!P2 STG.E.U8 desc[UR52][R28.64+0xa8], R9 ;  /* 0x0000a8091c00a986 */ /* 0x0001e2000c101134 */
[----:B----4-:R-:W-:Y:S01]  /*171b0*/  FMUL R3, R224, UR4 ;  /* 0x00000004e0037c20 */ /* 0x010fe20008400000 */
[----:B---3--:R-:W-:-:S04]  /*171c0*/  FMUL R4, R226, UR4 ;  /* 0x00000004e2047c20 */ /* 0x008fc80008400000 */
[----:B------:R-:W-:Y:S01]  /*171d0*/  F2FP.SATFINITE.E4M3.F32.PACK_AB_MERGE_C R3, RZ, R3, RZ ;  /* 0x00000003ff03723e */ /* 0x000fe200048070ff */
[----:B--2---:R-:W-:Y:S01]  /*171e0*/  FMUL R5, R227, UR4 ;  /* 0x00000004e3057c20 */ /* 0x004fe20008400000 */
[----:B------:R-:W-:-:S04]  /*171f0*/  F2FP.SATFINITE.E4M3.F32.PACK_AB_MERGE_C R11, RZ, R4, RZ ;  /* 0x00000004ff0b723e */ /* 0x000fc800048070ff */
[----:B------:R-:W-:Y:S01]  /*17200*/  F2FP.SATFINITE.E4M3.F32.PACK_AB_MERGE_C R5, RZ, R5, RZ ;  /* 0x00000005ff05723e */ /* 0x000fe200048070ff */
[----:B------:R0:W-:Y:S04]  /*17210*/  @!P1 STG.E.U8 desc[UR52][R28.64+0xa9], R3 ;  /* 0x0000a9031c009986 */ /* 0x0001e8000c101134 */
[----:B------:R0:W-:Y:S04]  /*17220*/  @!P3 STG.E.U8 desc[UR52][R30.64+0xa8], R11 ;  /* 0x0000a80b1e00b986 */ /* 0x0001e8000c101134 */
[----:B------:R0:W-:Y:S02]  /*17230*/  @!P0 STG.E.U8 desc[UR52][R30.64+0xa9], R5 ;  /* 0x0000a9051e008986 */ /* 0x0001e4000c101134 */
.L_x_392:
[----:B------:R-:W-:Y:S05]  /*17240*/  BSYNC B0 ;  /* 0x0000000000007941 */ /* 0x000fea0003800000 */
.L_x_38:
[----:B0----5:R-:W2:Y:S04]  /*17250*/  LDL.LU R3, [R1+0x200] ;  /* 0x0002000001037983 */ /* 0x021ea80000300800 */
[----:B------:R-:W2:Y:S01]  /*17260*/  LDL.LU R2, [R1+0x208] ;  /* 0x0002080001027983 */ /* 0x000ea20000300800 */
[----:B------:R-:W-:Y:S01]  /*17270*/  ULDC UR6, c[0x0][0xc] ;  /* 0x0000030000067ab9 */ /* 0x000fe20000000800 */
[----:B------:R-:W-:Y:S01]  /*17280*/  ULDC UR7, c[0x0][0x10] ;  /* 0x0000040000077ab9 */ /* 0x000fe20000000800 */
[----:B------:R-:W2:Y:S01]  /*17290*/  LDC R5, c[0x0][0x14] ;  /* 0x00000500ff057b82 */ /* 0x000ea20000000800 */
[----:B------:R-:W-:Y:S01]  /*172a0*/  UIMAD.WIDE.U32 UR6, UR6, UR7, URZ ;  /* 0x00000007060672a5 */ /* 0x000fe2000f8e003f */
[----:B------:R-:W-:-:S05]  /*172b0*/  PRMT R0, RZ, 0x7610, R0 ;  /* 0x00007610ff007816 */ /* 0x000fca0000000000 */
[----:B--2---:R-:W-:-:S04]  /*172c0*/  IMAD.WIDE.U32 R2, R5, UR6, R2 ;  /* 0x0000000605027c25 */ /* 0x004fc8000f8e0002 */
[----:B------:R-:W-:Y:S01]  /*172d0*/  IMAD R5, R5, UR7, RZ ;  /* 0x0000000705057c24 */ /* 0x000fe2000f8e02ff */
[----:B------:R-:W-:Y:S01]  /*172e0*/  ULDC.64 UR6, c[0x0][0x650] ;  /* 0x0001940000067ab9 */ /* 0x000fe20000000a00 */
[----:B------:R-:W-:Y:S01]  /*172f0*/  IMAD.MOV.U32 R11, RZ, RZ, R2 ;  /* 0x000000ffff0b7224 */ /* 0x000fe200078e0002 */
[----:B------:R-:W-:Y:S01]  /*17300*/  ISETP.GE.U32.AND P0, PT, R2, UR6, PT ;  /* 0x0000000602007c0c */ /* 0x000fe2000bf06070 */
[----:B------:R-:W-:Y:S01]  /*17310*/  IMAD.IADD R13, R3, 0x1, R5 ;  /* 0x00000001030d7824 */ /* 0x000fe200078e0205 */
[----:B------:R-:W-:Y:S01]  /*17320*/  UMOV UR6, 0xffffffff ;  /* 0xffffffff00067882 */ /* 0x000fe20000000000 */
[----:B------:R-:W-:Y:S02]  /*17330*/  IMAD.MOV.U32 R3, RZ, RZ, -0x1 ;  /* 0xffffffffff037424 */ /* 0x000fe400078e00ff */
[----:B------:R-:W-:Y:S01]  /*17340*/  IMAD.U32 R2, RZ, RZ, UR6 ;  /* 0x00000006ff027e24 */ /* 0x000fe2000f8e00ff */
[----:B------:R0:W-:Y:S01]  /*17350*/  STL [R1+0x200], R13 ;  /* 0x0002000d01007387 */ /* 0x0001e20000100800 */
[----:B------:R-:W-:-:S03]  /*17360*/  ISETP.GE.U32.AND.EX P0, PT, R13, UR7, PT, P0 ;  /* 0x000000070d007c0c */ /* 0x000fc6000bf06100 */
[----:B------:R0:W-:Y:S04]  /*17370*/  STL [R1+0x21c], R3 ;  /* 0x00021c0301007387 */ /* 0x0001e80000100800 */
[----:B------:R0:W-:Y:S04]  /*17380*/  STL [R1+0x208], R11 ;  /* 0x0002080b01007387 */ /* 0x0001e80000100800 */
[----:B------:R0:W-:Y:S02]  /*17390*/  STL [R1+0x210], R2 ;  /* 0x0002100201007387 */ /* 0x0001e40000100800 */
[----:B------:R-:W-:Y:S05]  /*173a0*/  @P0 BRA `(.L_x_393) ;  /* 0x00000004007c0947 */ /* 0x000fea0003800000 */
[----:B------:R-:W2:Y:S01]  /*173b0*/  S2R R8, SR_CTAID.X ;  /* 0x0000000000087919 */ /* 0x000ea20000002500 */
[----:B------:R-:W-:Y:S01]  /*173c0*/  ULDC.64 UR12, c[0x0][0x628] ;  /* 0x00018a00000c7ab9 */ /* 0x000fe20000000a00 */
[----:B------:R-:W0:Y:S01]  /*173d0*/  LDC R9, c[0x0][0x144] ;  /* 0x00005100ff097b82 */ /* 0x000e220000000800 */
[----:B------:R-:W-:Y:S01]  /*173e0*/  ULDC UR6, c[0x0][0x150] ;  /* 0x0000540000067ab9 */ /* 0x000fe20000000800 */
[----:B------:R-:W0:Y:S01]  /*173f0*/  S2R R12, SR_CTAID.Y ;  /* 0x00000000000c7919 */ /* 0x000e220000002600 */
[----:B------:R-:W-:Y:S01]  /*17400*/  ISETP.NE.U32.AND P0, PT, RZ, UR12, PT ;  /* 0x0000000cff007c0c */ /* 0x000fe2000bf05070 */
[----:B------:R-:W-:Y:S01]  /*17410*/  ULDC UR15, c[0x0][0x630] ;  /* 0x00018c00000f7ab9 */ /* 0x000fe20000000800 */
[----:B------:R-:W-:Y:S02]  /*17420*/  R2UR UR10, R11 ;  /* 0x000000000b0a72ca */ /* 0x000fe400000e0000 */
[----:B------:R-:W-:Y:S01]  /*17430*/  ISETP.NE.AND.EX P0, PT, RZ, UR13, PT, P0 ;  /* 0x0000000dff007c0c */ /* 0x000fe2000bf05300 */
[----:B------:R-:W0:Y:S01]  /*17440*/  LDC.64 R6, c[0x0][0x620] ;  /* 0x00018800ff067b82 */ /* 0x000e220000000a00 */
[----:B------:R-:W-:-:S02]  /*17450*/  R2UR UR11, R13 ;  /* 0x000000000d0b72ca */ /* 0x000fc400000e0000 */
[----:B--2---:R-:W-:-:S05]  /*17460*/  I2FP.F32.U32 R0, R8 ;  /* 0x0000000800007245 */ /* 0x004fca0000201000 */
[----:B------:R-:W-:-:S06]  /*17470*/  FMUL R0, R0, UR6 ;  /* 0x0000000600007c20 */ /* 0x000fcc0008400000 */
[----:B------:R-:W2:Y:S01]  /*17480*/  F2I.U32.TRUNC.NTZ R0, R0 ;  /* 0x0000000000007305 */ /* 0x000ea2000020f000 */
        /* <DEDUP_REMOVED lines=13> */
.L_x_394:
[----:B------:R-:W-:Y:S01]  /*17560*/  USHF.R.U64 UR10, UR10, UR15, UR11 ;  /* 0x0000000f0a0a7299 */ /* 0x000fe2000800120b */
[----:B------:R-:W5:Y:S01]  /*17570*/  LDC.64 R22, c[0x0][0x640] ;  /* 0x00019000ff167b82 */ /* 0x000f620000000a00 */
[----:B------:R-:W-:Y:S01]  /*17580*/  USHF.R.U32.HI UR6, URZ, UR15, UR11 ;  /* 0x0000000f3f067299 */ /* 0x000fe2000801160b */
[----:B--2---:R-:W-:Y:S02]  /*17590*/  IMAD.MOV R10, RZ, RZ, -R0 ;  /* 0x000000ffff0a7224 */ /* 0x004fe400078e0a00 */
[----:B0-----:R-:W-:Y:S01]  /*175a0*/  IMAD.MOV.U32 R2, RZ, RZ, R11 ;  /* 0x000000ffff027224 */ /* 0x001fe200078e000b */
[----:B------:R-:W-:Y:S01]  /*175b0*/  IADD3 R5, P0, RZ, -UR10, RZ ;  /* 0x8000000aff057c10 */ /* 0x000fe2000ff1e0ff */
[----:B------:R-:W-:Y:S02]  /*175c0*/  IMAD R18, R9, R10, R8 ;  /* 0x0000000a09127224 */ /* 0x000fe400078e0208 */
[----:B------:R-:W0:Y:S02]  /*175d0*/  LDC R4, c[0x0][0x618] ;  /* 0x00018600ff047b82 */ /* 0x000e240000000800 */
[----:B------:R-:W-:Y:S01]  /*175e0*/  IMAD.X R3, RZ, RZ, ~UR6, P0 ;  /* 0x80000006ff037e24 */ /* 0x000fe200080e06ff */
[----:B------:R-:W-:-:S03]  /*175f0*/  ULDC UR6, c[0x0][0x154] ;  /* 0x0000550000067ab9 */ /* 0x000fc60000000800 */
[-C--:B------:R-:W-:Y:S02]  /*17600*/  IMAD R0, R3, R6.reuse, RZ ;  /* 0x0000000603007224 */ /* 0x080fe400078e02ff */
[----:B------:R-:W2:Y:S01]  /*17610*/  LDC R14, c[0x0][0x608] ;  /* 0x00018200ff0e7b82 */ /* 0x000ea20000000800 */
[----:B------:R-:W-:Y:S02]  /*17620*/  IMAD.MOV.U32 R3, RZ, RZ, R13 ;  /* 0x000000ffff037224 */ /* 0x000fe400078e000d */
[----:B------:R-:W-:-:S05]  /*17630*/  IMAD.WIDE.U32 R2, R5, R6, R2 ;  /* 0x0000000605027225 */ /* 0x000fca00078e0002 */
[----:B------:R-:W1:Y:S01]  /*17640*/  LDC R20, c[0x0][0x658] ;  /* 0x00019600ff147b82 */ /* 0x000e620000000800 */
[----:B------:R-:W-:Y:S01]  /*17650*/  IMAD R5, R5, R7, R0 ;  /* 0x0000000705057224 */ /* 0x000fe200078e0200 */
[----:B------:R-:W-:Y:S01]  /*17660*/  I2FP.F32.U32 R0, R12 ;  /* 0x0000000c00007245 */ /* 0x000fe20000201000 */
[----:B------:R-:W-:Y:S01]  /*17670*/  IMAD.MOV.U32 R7, RZ, RZ, 0x1 ;  /* 0x00000001ff077424 */ /* 0x000fe200078e00ff */
[----:B-----5:R-:W-:Y:S01]  /*17680*/  ISETP.NE.U32.AND P0, PT, R22, RZ, PT ;  /* 0x000000ff1600720c */ /* 0x020fe20003f05070 */
[----:B------:R-:W-:Y:S02]  /*17690*/  IMAD.IADD R3, R3, 0x1, R5 ;  /* 0x0000000103037824 */ /* 0x000fe400078e0205 */
[----:B------:R-:W-:Y:S01]  /*176a0*/  FMUL R0, R0, UR6 ;  /* 0x0000000600007c20 */ /* 0x000fe20008400000 */
[----:B------:R-:W3:Y:S01]  /*176b0*/  LDC R15, c[0x0][0x148] ;  /* 0x00005200ff0f7b82 */ /* 0x000ee20000000800 */
[----:B------:R-:W-:Y:S01]  /*176c0*/  ISETP.NE.AND.EX P0, PT, R23, RZ, PT, P0 ;  /* 0x000000ff1700720c */ /* 0x000fe20003f05300 */
[----:B------:R-:W-:Y:S01]  /*176d0*/  IMAD.MOV.U32 R5, RZ, RZ, -0x1 ;  /* 0xffffffffff057424 */ /* 0x000fe200078e00ff */
[-CC-:B0-----:R-:W-:Y:S01]  /*176e0*/  SHF.R.U64 R10, R2, R4.reuse, R3.reuse ;  /* 0x00000004020a7219 */ /* 0x181fe20000001203 */
[----:B------:R0:W0:Y:S01]  /*176f0*/  F2I.U32.TRUNC.NTZ R13, R0 ;  /* 0x00000000000d7305 */ /* 0x000022000020f000 */
[----:B------:R-:W-:-:S03]  /*17700*/  SHF.R.U32.HI R3, RZ, R4, R3 ;  /* 0x00000004ff037219 */ /* 0x000fc60000011603 */
[----:B------:R-:W0:Y:S01]  /*17710*/  LDC R16, c[0x0][0x600] ;  /* 0x00018000ff107b82 */ /* 0x000e220000000800 */
[-CC-:B--2---:R-:W-:Y:S02]  /*17720*/  SHF.R.U64 R8, R10, R14.reuse, R3.reuse ;  /* 0x0000000e0a087219 */ /* 0x184fe40000001203 */
[----:B------:R-:W-:-:S05]  /*17730*/  SHF.R.U32.HI R3, RZ, R14, R3 ;  /* 0x0000000eff037219 */ /* 0x000fca0000011603 */
[----:B------:R-:W2:Y:S01]  /*17740*/  LDC R17, c[0x0][0x648] ;  /* 0x00019200ff117b82 */ /* 0x000ea20000000800 */
[-CC-:B-1----:R-:W-:Y:S02]  /*17750*/  SHF.R.U64 R11, R8, R20.reuse, R3.reuse ;  /* 0x00000014080b7219 */ /* 0x182fe40000001203 */
[-C--:B------:R-:W-:Y:S02]  /*17760*/  SHF.L.U32 R5, R5, R20.reuse, RZ ;  /* 0x0000001405057219 */ /* 0x080fe400000006ff */
[-C--:B------:R-:W-:Y:S01]  /*17770*/  SHF.R.U32.HI R3, RZ, R20.reuse, R3 ;  /* 0x00000014ff037219 */ /* 0x080fe20000011603 */
[----:B------:R-:W-:Y:S01]  /*17780*/  IMAD.MOV.U32 R2, RZ, RZ, R11 ;  /* 0x000000ffff027224 */ /* 0x000fe200078e000b */
[----:B------:R-:W-:Y:S01]  /*17790*/  SHF.L.U32 R20, R7, R20, RZ ;  /* 0x0000001407147219 */ /* 0x000fe200000006ff */
[----:B------:R-:W1:Y:S01]  /*177a0*/  LDC R19, c[0x0][0x638] ;  /* 0x00018e00ff137b82 */ /* 0x000e620000000800 */
[----:B------:R-:W-:-:S07]  /*177b0*/  LOP3.LUT R43, RZ, R5, RZ, 0x33, !PT ;  /* 0x00000005ff2b7212 */ /* 0x000fce00078e33ff */
[----:B------:R-:W0:Y:S01]  /*177c0*/  LDC R21, c[0x0][0x610] ;  /* 0x00018400ff157b82 */ /* 0x000e220000000800 */
[----:B------:R-:W-:Y:S05]  /*177d0*/  @!P0 BRA `(.L_x_395) ;  /* 0x0000000000288947 */ /* 0x000fea0003800000 */
[----:B0-----:R-:W0:Y:S02]  /*177e0*/  LDC R0, c[0x0][0x64c] ;  /* 0x00019300ff007b82 */ /* 0x001e240000000800 */
[----:B0-----:R-:W-:-:S05]  /*177f0*/  IADD3 R7, P0, R11, R0, RZ ;  /* 0x000000000b077210 */ /* 0x001fca0007f1e0ff */
        /* <DEDUP_REMOVED lines=8> */
.L_x_395:
[----:B0-2---:R-:W-:Y:S01]  /*17880*/  SHF.R.U64 R0, R2, R17, R3 ;  /* 0x0000001102007219 */ /* 0x005fe20000001203 */
[----:B------:R-:W-:Y:S01]  /*17890*/  VIADD R3, R16, 0xffffffff ;  /* 0xffffffff10037836 */ /* 0x000fe20000000000 */
[----:B------:R-:W-:Y:S01]  /*178a0*/  LOP3.LUT R43, R8, R43, RZ, 0xc0, !PT ;  /* 0x0000002b082b7212 */ /* 0x000fe200078ec0ff */
[----:B------:R-:W-:Y:S02]  /*178b0*/  IMAD.MOV R13, RZ, RZ, -R13 ;  /* 0x000000ffff0d7224 */ /* 0x000fe400078e0a0d */
[----:B------:R-:W-:Y:S01]  /*178c0*/  IMAD.MOV R2, RZ, RZ, -R0 ;  /* 0x000000ffff027224 */ /* 0x000fe200078e0a00 */
[----:B------:R-:W-:Y:S01]  /*178d0*/  LOP3.LUT R3, R10, R3, RZ, 0xc0, !PT ;  /* 0x000000030a037212 */ /* 0x000fe200078ec0ff */
[----:B------:R-:W-:Y:S02]  /*178e0*/  IMAD R43, R20, R0, R43 ;  /* 0x00000000142b7224 */ /* 0x000fe400078e022b */
[----:B---3--:R-:W-:Y:S02]  /*178f0*/  @P4 IMAD R18, R15, R13, R12 ;  /* 0x0000000d0f124224 */ /* 0x008fe400078e020c */
[----:B-1----:R-:W-:-:S02]  /*17900*/  IMAD R0, R2, R19, R11 ;  /* 0x0000001302007224 */ /* 0x002fc400078e020b */
[----:B------:R-:W-:Y:S02]  /*17910*/  IMAD R43, R43, R21, R18 ;  /* 0x000000152b2b7224 */ /* 0x000fe400078e0212 */
[----:B------:R-:W-:Y:S02]  /*17920*/  IMAD R2, R0, R16, R3 ;  /* 0x0000001000027224 */ /* 0x000fe400078e0203 */
[----:B------:R-:W-:-:S03]  /*17930*/  IMAD.MOV.U32 R4, RZ, RZ, 0x1 ;  /* 0x00000001ff047424 */ /* 0x000fc600078e00ff */
[----:B------:R-:W-:Y:S02]  /*17940*/  SEL R3, R2, R43, !P4 ;  /* 0x0000002b02037207 */ /* 0x000fe40006000000 */
[----:B------:R-:W-:Y:S01]  /*17950*/  SEL R43, R43, R2, !P4 ;  /* 0x000000022b2b7207 */ /* 0x000fe20006000000 */
[----:B------:R-:W-:Y:S01]  /*17960*/  IMAD.U32 R2, RZ, RZ, UR10 ;  /* 0x0000000aff027e24 */ /* 0x000fe2000f8e00ff */
[----:B------:R-:W-:Y:S01]  /*17970*/  PRMT R0, R4, 0x7610, R0 ;  /* 0x0000761004007816 */ /* 0x000fe20000000000 */
[----:B------:R2:W-:Y:S04]  /*17980*/  STL [R1+0x21c], R3 ;  /* 0x00021c0301007387 */ /* 0x0005e80000100800 */
[----:B------:R2:W-:Y:S02]  /*17990*/  STL [R1+0x210], R2 ;  /* 0x0002100201007387 */ /* 0x0005e40000100800 */
.L_x_393:
[----:B------:R0:W-:Y:S01]  /*179a0*/  STL [R1+0x218], R43 ;  /* 0x0002182b01007387 */ /* 0x0001e20000100800 */
[----:B------:R-:W-:-:S13]  /*179b0*/  LOP3.LUT P0, RZ, R0, 0xff, RZ, 0xc0, !PT ;  /* 0x000000ff00ff7812 */ /* 0x000fda000780c0ff */
[----:B0-----:R-:W-:Y:S05]  /*179c0*/  @P0 BRA `(.L_x_396) ;  /* 0xfffffe9800b80947 */ /* 0x001fea000383ffff */
[----:B------:R-:W-:Y:S05]  /*179d0*/  EXIT ;  /* 0x000000000000794d */ /* 0x000fea0003800000 */
.L_x_8:
[----:B------:R-:W2:Y:S01]  /*179e0*/  LDL R22, [R1+0x208] ;  /* 0x0002080001167983 */ /* 0x000ea20000100800 */
[----:B------:R-:W-:-:S03]  /*179f0*/  ULDC.64 UR4, c[0x0][0x650] ;  /* 0x0001940000047ab9 */ /* 0x000fc60000000a00 */
[----:B------:R-:W3:Y:S01]  /*17a00*/  LDL R23, [R1+0x200] ;  /* 0x0002000001177983 */ /* 0x000ee20000100800 */
[----:B------:R-:W-:Y:S01]  /*17a10*/  PRMT R4, RZ, 0x7610, R4 ;  /* 0x00007610ff047816 */ /* 0x000fe20000000004 */
[----:B------:R-:W-:Y:S02]  /*17a20*/  IMAD.MOV.U32 R5, RZ, RZ, -0x1 ;  /* 0xffffffffff057424 */ /* 0x000fe400078e00ff */
[----:B------:R-:W-:Y:S02]  /*17a30*/  IMAD.MOV.U32 R7, RZ, RZ, -0x1 ;  /* 0xffffffffff077424 */ /* 0x000fe400078e00ff */
[----:B------:R-:W-:Y:S01]  /*17a40*/  IMAD.MOV.U32 R6, RZ, RZ, -0x1 ;  /* 0xffffffffff067424 */ /* 0x000fe200078e00ff */
[----:B--2---:R-:W-:-:S04]  /*17a50*/  ISETP.GE.U32.AND P0, PT, R22, UR4, PT ;  /* 0x0000000416007c0c */ /* 0x004fc8000bf06070 */
[----:B---3--:R-:W-:-:S13]  /*17a60*/  ISETP.GE.U32.AND.EX P0, PT, R23, UR5, PT, P0 ;  /* 0x0000000517007c0c */ /* 0x008fda000bf06100 */
[----:B------:R-:W-:Y:S05]  /*17a70*/  @P0 BRA `(.L_x_397) ;  /* 0x00000004002c0947 */ /* 0x000fea0003800000 */
[----:B0-----:R-:W0:Y:S01]  /*17a80*/  LDC.64 R14, c[0x0][0x628] ;  /* 0x00018a00ff0e7b82 */ /* 0x001e220000000a00 */
[----:B------:R-:W-:Y:S02]  /*17a90*/  IMAD.MOV.U32 R8, RZ, RZ, R22 ;  /* 0x000000ffff087224 */ /* 0x000fe400078e0016 */
[----:B------:R-:W-:-:S05]  /*17aa0*/  IMAD.MOV.U32 R9, RZ, RZ, R23 ;  /* 0x000000ffff097224 */ /* 0x000fca00078e0017 */
[----:B------:R-:W1:Y:S08]  /*17ab0*/  LDC R10, c[0x0][0x630] ;  /* 0x00018c00ff0a7b82 */ /* 0x000e700000000800 */
[----:B------:R-:W2:Y:S01]  /*17ac0*/  LDC.64 R16, c[0x0][0x620] ;  /* 0x00018800ff107b82 */ /* 0x000ea20000000a00 */
[----:B0-----:R-:W-:-:S04]  /*17ad0*/  ISETP.NE.U32.AND P0, PT, R14, RZ, PT ;  /* 0x000000ff0e00720c */ /* 0x001fc80003f05070 */
[----:B------:R-:W-:-:S13]  /*17ae0*/  ISETP.NE.AND.EX P0, PT, R15, RZ, PT, P0 ;  /* 0x000000ff0f00720c */ /* 0x000fda0003f05300 */
[----:B-12---:R-:W-:Y:S05]  /*17af0*/  @!P0 BRA `(.L_x_398) ;  /* 0x0000000000288947 */ /* 0x006fea0003800000 */
[----:B------:R-:W0:Y:S02]  /*17b00*/  LDC R4, c[0x0][0x634] ;  /* 0x00018d00ff047b82 */ /* 0x000e240000000800 */
        /* <DEDUP_REMOVED lines=9> */
.L_x_398:
[----:B------:R-:W0:Y:S01]  /*17ba0*/  LDC.64 R20, c[0x0][0x640] ;  /* 0x00019000ff147b82 */ /* 0x000e220000000a00 */
[-CC-:B------:R-:W-:Y:S02]  /*17bb0*/  SHF.R.U64 R14, R8, R10.reuse, R9.reuse ;  /* 0x0000000a080e7219 */ /* 0x180fe40000001209 */
[----:B------:R-:W-:Y:S02]  /*17bc0*/  SHF.R.U32.HI R4, RZ, R10, R9 ;  /* 0x0000000aff047219 */ /* 0x000fe40000011609 */
[----:B------:R-:W-:-:S03]  /*17bd0*/  IADD3 R7, P0, RZ, -R14, RZ ;  /* 0x8000000eff077210 */ /* 0x000fc60007f1e0ff */
[----:B------:R-:W1:Y:S02]  /*17be0*/  LDC R8, c[0x0][0x618] ;  /* 0x00018600ff087b82 */ /* 0x000e640000000800 */
[----:B------:R-:W-:Y:S02]  /*17bf0*/  IMAD.X R5, RZ, RZ, ~R4, P0 ;  /* 0x000000ffff057224 */ /* 0x000fe400000e0e04 */
[----:B------:R-:W-:Y:S02]  /*17c00*/  IMAD.MOV.U32 R4, RZ, RZ, R22 ;  /* 0x000000ffff047224 */ /* 0x000fe400078e0016 */
[-C--:B------:R-:W-:Y:S02]  /*17c10*/  IMAD R6, R5, R16.reuse, RZ ;  /* 0x0000001005067224 */ /* 0x080fe400078e02ff */
[----:B------:R-:W2:Y:S01]  /*17c20*/  LDC R18, c[0x0][0x608] ;  /* 0x00018200ff127b82 */ /* 0x000ea20000000800 */
[----:B------:R-:W-:Y:S02]  /*17c30*/  IMAD.MOV.U32 R5, RZ, RZ, R23 ;  /* 0x000000ffff057224 */ /* 0x000fe400078e0017 */
[----:B------:R-:W-:-:S05]  /*17c40*/  IMAD.WIDE.U32 R4, R7, R16, R4 ;  /* 0x0000001007047225 */ /* 0x000fca00078e0004 */
[----:B------:R-:W3:Y:S01]  /*17c50*/  LDC R19, c[0x0][0x658] ;  /* 0x00019600ff137b82 */ /* 0x000ee20000000800 */
[----:B------:R-:W-:Y:S01]  /*17c60*/  IMAD R7, R7, R17, R6 ;  /* 0x0000001107077224 */ /* 0x000fe200078e0206 */
[----:B0-----:R-:W-:Y:S01]  /*17c70*/  ISETP.NE.U32.AND P0, PT, R20, RZ, PT ;  /* 0x000000ff1400720c */ /* 0x001fe20003f05070 */
[----:B------:R-:W-:Y:S02]  /*17c80*/  IMAD.MOV.U32 R6, RZ, RZ, -0x1 ;  /* 0xffffffffff067424 */ /* 0x000fe400078e00ff */
[----:B------:R-:W-:Y:S01]  /*17c90*/  IMAD.IADD R5, R5, 0x1, R7 ;  /* 0x0000000105057824 */ /* 0x000fe200078e0207 */
[----:B------:R-:W-:Y:S02]  /*17ca0*/  ISETP.NE.AND.EX P0, PT, R21, RZ, PT, P0 ;  /* 0x000000ff1500720c */ /* 0x000fe40003f05300 */
[----:B------:R-:W0:Y:S02]  /*17cb0*/  LDC R17, c[0x0][0x600] ;  /* 0x00018000ff117b82 */ /* 0x000e240000000800 */
[----:B-1----:R-:W-:-:S02]  /*17cc0*/  SHF.R.U64 R10, R4, R8, R5 ;  /* 0x00000008040a7219 */ /* 0x002fc40000001205 */
[----:B------:R-:W-:-:S04]  /*17cd0*/  SHF.R.U32.HI R5, RZ, R8, R5 ;  /* 0x00000008ff057219 */ /* 0x000fc80000011605 */
[----:B------:R-:W1:Y:S01]  /*17ce0*/  LDC R22, c[0x0][0x648] ;  /* 0x00019200ff167b82 */ /* 0x000e620000000800 */
[-CC-:B--2---:R-:W-:Y:S02]  /*17cf0*/  SHF.R.U64 R15, R10, R18.reuse, R5.reuse ;  /* 0x000000120a0f7219 */ /* 0x184fe40000001205 */
[----:B------:R-:W-:Y:S01]  /*17d00*/  SHF.R.U32.HI R4, RZ, R18, R5 ;  /* 0x00000012ff047219 */ /* 0x000fe20000011605 */
[----:B------:R-:W-:-:S04]  /*17d10*/  IMAD.MOV.U32 R18, RZ, RZ, 0x1 ;  /* 0x00000001ff127424 */ /* 0x000fc800078e00ff */
[----:B------:R-:W2:Y:S01]  /*17d20*/  LDC R23, c[0x0][0x638] ;  /* 0x00018e00ff177b82 */ /* 0x000ea20000000800 */
[-CC-:B---3--:R-:W-:Y:S02]  /*17d30*/  SHF.R.U64 R16, R15, R19.reuse, R4.reuse ;  /* 0x000000130f107219 */ /* 0x188fe40000001204 */
[-C--:B------:R-:W-:Y:S02]  /*17d40*/  SHF.L.U32 R6, R6, R19.reuse, RZ ;  /* 0x0000001306067219 */ /* 0x080fe400000006ff */
[----:B------:R-:W-:Y:S01]  /*17d50*/  SHF.R.U32.HI R5, RZ, R19, R4 ;  /* 0x00000013ff057219 */ /* 0x000fe20000011604 */
[----:B------:R-:W-:Y:S01]  /*17d60*/  IMAD.MOV.U32 R4, RZ, RZ, R16 ;  /* 0x000000ffff047224 */ /* 0x000fe200078e0010 */
[----:B------:R-:W-:Y:S01]  /*17d70*/  LOP3.LUT R24, RZ, R6, RZ, 0x33, !PT ;  /* 0x00000006ff187212 */ /* 0x000fe200078e33ff */
[----:B------:R-:W3:Y:S01]  /*17d80*/  LDC R25, c[0x0][0x610] ;  /* 0x00018400ff197b82 */ /* 0x000ee20000000800 */
[----:B------:R-:W-:Y:S05]  /*17d90*/  @!P0 BRA `(.L_x_399) ;  /* 0x0000000000288947 */ /* 0x000fea0003800000 */
        /* <DEDUP_REMOVED lines=10> */
.L_x_399:
[----:B-1----:R-:W-:Y:S01]  /*17e40*/  SHF.R.U64 R4, R4, R22, R5 ;  /* 0x0000001604047219 */ /* 0x002fe20000001205 */
[----:B0-----:R-:W-:Y:S01]  /*17e50*/  VIADD R7, R17, 0xffffffff ;  /* 0xffffffff11077836 */ /* 0x001fe20000000000 */
[----:B------:R-:W-:Y:S01]  /*17e60*/  SHF.L.U32 R18, R18, R19, RZ ;  /* 0x0000001312127219 */ /* 0x000fe200000006ff */
[----:B------:R-:W-:Y:S01]  /*17e70*/  @P4 IMAD R0, R11, R12, R2 ;  /* 0x0000000c0b004224 */ /* 0x000fe200078e0202 */
[----:B------:R-:W-:Y:S01]  /*17e80*/  LOP3.LUT R3, R15, R24, RZ, 0xc0, !PT ;  /* 0x000000180f037212 */ /* 0x000fe200078ec0ff */
[----:B------:R-:W-:Y:S01]  /*17e90*/  IMAD.MOV R5, RZ, RZ, -R4 ;  /* 0x000000ffff057224 */ /* 0x000fe200078e0a04 */
[----:B------:R-:W-:Y:S01]  /*17ea0*/  LOP3.LUT R7, R10, R7, RZ, 0xc0, !PT ;  /* 0x000000070a077212 */ /* 0x000fe200078ec0ff */
[----:B------:R-:W-:Y:S02]  /*17eb0*/  IMAD.MOV.U32 R6, RZ, RZ, R14 ;  /* 0x000000ffff067224 */ /* 0x000fe400078e000e */
[----:B------:R-:W-:Y:S02]  /*17ec0*/  IMAD R3, R18, R4, R3 ;  /* 0x0000000412037224 */ /* 0x000fe400078e0203 */
[----:B--2---:R-:W-:-:S02]  /*17ed0*/  IMAD R2, R5, R23, R16 ;  /* 0x0000001705027224 */ /* 0x004fc400078e0210 */
[----:B---3--:R-:W-:Y:S02]  /*17ee0*/  IMAD R0, R3, R25, R0 ;  /* 0x0000001903007224 */ /* 0x008fe400078e0200 */
[----:B------:R-:W-:Y:S02]  /*17ef0*/  IMAD R5, R2, R17, R7 ;  /* 0x0000001102057224 */ /* 0x000fe400078e0207 */
[----:B------:R-:W-:-:S03]  /*17f00*/  IMAD.MOV.U32 R4, RZ, RZ, 0x1 ;  /* 0x00000001ff047424 */ /* 0x000fc600078e00ff */
[----:B------:R-:W-:Y:S02]  /*17f10*/  SEL R7, R5, R0, !P4 ;  /* 0x0000000005077207 */ /* 0x000fe40006000000 */
[----:B------:R-:W-:-:S07]  /*17f20*/  SEL R5, R0, R5, !P4 ;  /* 0x0000000500057207 */ /* 0x000fce0006000000 */
.L_x_397:
[----:B------:R-:W-:-:S08]  /*17f30*/  NOP ;  /* 0x0000000000007918 */ /* 0x000fd00000000000 */
[----:B0-----:R-:W0:-:S00]  /*17f40*/  USETMAXREG.DEALLOC.CTAPOOL 0x28 ;  /* 0x00000028000079c8 */ /* 0x001e0000080e0500 */
[----:B------:R-:W-:-:S13]  /*17f50*/  ISETP.NE.AND P0, PT, RZ, UR8, PT ;  /* 0x00000008ff007c0c */ /* 0x000fda000bf05270 */
[----:B------:R-:W-:Y:S05]  /*17f60*/  @P0 EXIT ;  /* 0x000000000000094d */ /* 0x000fea0003800000 */
[----:B0-----:R-:W-:Y:S01]  /*17f70*/  LOP3.LUT P0, RZ, R4, 0xff, RZ, 0xc0, !PT ;  /* 0x000000ff04ff7812 */ /* 0x001fe2000780c0ff */
[----:B------:R-:W-:Y:S02]  /*17f80*/  IMAD.MOV.U32 R10, RZ, RZ, 0x1 ;  /* 0x00000001ff0a7424 */ /* 0x000fe400078e00ff */
[----:B------:R-:W-:-:S10]  /*17f90*/  IMAD.MOV.U32 R14, RZ, RZ, RZ ;  /* 0x000000ffff0e7224 */ /* 0x000fd400078e00ff */
[----:B------:R-:W-:Y:S05]  /*17fa0*/  @!P0 BRA `(.L_x_400) ;  /* 0x0000000c00588947 */ /* 0x000fea0003800000 */
[----:B------:R-:W2:Y:S01]  /*17fb0*/  LDL R0, [R1+0x1fc] ;  /* 0x0001fc0001007983 */ /* 0x000ea20000100800 */
[----:B------:R-:W-:Y:S01]  /*17fc0*/  ULDC UR5, c[0x0][0x658] ;  /* 0x0001960000057ab9 */ /* 0x000fe20000000800 */
[----:B------:R-:W-:Y:S01]  /*17fd0*/  UMOV UR7, 0xffffffff ;  /* 0xffffffff00077882 */ /* 0x000fe20000000000 */
[----:B------:R-:W-:Y:S01]  /*17fe0*/  ULDC UR6, c[0x0][0xc] ;  /* 0x0000030000067ab9 */ /* 0x000fe20000000800 */
[----:B------:R-:W0:Y:S01]  /*17ff0*/  S2R R8, SR_CgaCtaId ;  /* 0x0000000000087919 */ /* 0x000e220000008800 */
[----:B------:R-:W-:Y:S01]  /*18000*/  UMOV UR8, 0x1 ;  /* 0x0000000100087882 */ /* 0x000fe20000000000 */
[----:B------:R-:W-:Y:S01]  /*18010*/  BSSY B0, `(.L_x_400) ;  /* 0x00000cf000007945 */ /* 0x000fe20003800000 */
[----:B------:R-:W-:Y:S01]  /*18020*/  IMAD.MOV.U32 R12, RZ, RZ, 0x1 ;  /* 0x00000001ff0c7424 */ /* 0x000fe200078e00ff */
[----:B------:R-:W-:Y:S01]  /*18030*/  ULDC UR4, c[0x0][0x600] ;  /* 0x0001800000047ab9 */ /* 0x000fe20000000800 */
[----:B------:R-:W-:Y:S01]  /*18040*/  IMAD.MOV.U32 R10, RZ, RZ, 0x1 ;  /* 0x00000001ff0a7424 */ /* 0x000fe200078e00ff */
[----:B------:R-:W-:Y:S01]  /*18050*/  UIADD3 UR4, UR4, -0x1, URZ ;  /* 0xffffffff04047890 */ /* 0x000fe2000fffe03f */
[----:B------:R-:W-:Y:S01]  /*18060*/  IMAD.MOV.U32 R14, RZ, RZ, RZ ;  /* 0x000000ffff0e7224 */ /* 0x000fe200078e00ff */
[----:B------:R-:W-:Y:S01]  /*18070*/  ULDC.64 UR22, c[0x0][0x198] ;  /* 0x0000660000167ab9 */ /* 0x000fe20000000a00 */
[----:B0-----:R-:W-:-:S02]  /*18080*/  LOP3.LUT R8, R8, 0x1, RZ, 0xc0, !PT ;  /* 0x0000000108087812 */ /* 0x001fc400078ec0ff */
[----:B--2---:R-:W-:Y:S02]  /*18090*/  R2UR UR9, R0 ;  /* 0x00000000000972ca */ /* 0x004fe400000e0000 */
[----:B------:R-:W0:Y:S11]  /*180a0*/  LDC R0, c[0x0][0x28c] ;  /* 0x0000a300ff007b82 */ /* 0x000e360000000800 */
[----:B------:R-:W-:-:S02]  /*180b0*/  ULOP3.LUT UR24, UR9, 0x2, URZ, 0xfc, !UPT ;  /* 0x0000000209187892 */ /* 0x000fc4000f8efc3f */
[----:B------:R-:W-:Y:S02]  /*180c0*/  USHF.L.U32 UR9, UR7, UR5, URZ ;  /* 0x0000000507097299 */ /* 0x000fe4000800063f */
[----:B------:R-:W-:Y:S01]  /*180d0*/  USHF.L.U32 UR5, UR8, UR5, URZ ;  /* 0x0000000508057299 */ /* 0x000fe2000800063f */
[----:B------:R-:W-:Y:S02]  /*180e0*/  ULDC UR7, c[0x0][0x10] ;  /* 0x0000040000077ab9 */ /* 0x000fe40000000800 */
[----:B------:R-:W-:Y:S01]  /*180f0*/  ULDC UR8, c[0x0][0x14] ;  /* 0x0000050000087ab9 */ /* 0x000fe20000000800 */
[----:B------:R-:W-:Y:S02]  /*18100*/  UIMAD.WIDE.U32 UR6, UR6, UR7, URZ ;  /* 0x00000007060672a5 */ /* 0x000fe4000f8e003f */
[----:B------:R-:W-:Y:S02]  /*18110*/  ULOP3.LUT UR18, URZ, UR9, URZ, 0x33, !UPT ;  /* 0x000000093f127292 */ /* 0x000fe4000f8e333f */
[----:B------:R-:W-:Y:S01]  /*18120*/  UIMAD.WIDE.U32 UR20, UR6, UR8, URZ ;  /* 0x00000008061472a5 */ /* 0x000fe2000f8e003f */
[----:B0-----:R-:W-:Y:S01]  /*18130*/  VIADD R0, R0, 0x3f ;  /* 0x0000003f00007836 */ /* 0x001fe20000000000 */
[----:B------:R-:W-:-:S04]  /*18140*/  UIMAD UR13, UR7, UR8, URZ ;  /* 0x00000008070d72a4 */ /* 0x000fc8000f8e023f */
[----:B------:R-:W-:Y:S01]  /*18150*/  SHF.R.S32.HI R3, RZ, 0x1f, R0 ;  /* 0x0000001fff037819 */ /* 0x000fe20000011400 */
[----:B------:R-:W-:-:S03]  /*18160*/  UIADD3 UR13, UR21, UR13, URZ ;  /* 0x0000000d150d7290 */ /* 0x000fc6000fffe03f */
[----:B------:R-:W-:-:S04]  /*18170*/  LEA.HI R3, R3, R0, RZ, 0x6 ;  /* 0x0000000003037211 */ /* 0x000fc800078f30ff */
[----:B------:R-:W-:-:S05]  /*18180*/  SHF.R.S32.HI R9, RZ, 0x6, R3 ;  /* 0x00000006ff097819 */ /* 0x000fca0000011403 */
[----:B------:R-:W-:-:S07]  /*18190*/  VIADD R0, R9, 0x1 ;  /* 0x0000000109007836 */ /* 0x000fce0000000000 */
.L_x_411:
[----:B------:R-:W-:-:S03]  /*181a0*/  UMOV UR6, 0xffffffff ;  /* 0xffffffff00067882 */ /* 0x000fc60000000000 */
[----:B------:R-:W-:Y:S05]  /*181b0*/  BRA.DIV UR6, `(.L_x_401) ;  /* 0x00000012068c7947 */ /* 0x000fea000b800000 */
[----:B------:R-:W-:-:S13]  /*181c0*/  ELECT P0, URZ, PT ;  /* 0x00000000003f782f */ /* 0x000fda0003800000 */
.L_x_427:
[----:B------:R-:W0:Y:S01]  /*181d0*/  LDC R2, c[0x0][0x28c] ;  /* 0x0000a300ff027b82 */ /* 0x000e220000000800 */
[----:B------:R-:W-:Y:S01]  /*181e0*/  BSSY B1, `(.L_x_402) ;  /* 0x000003b000017945 */ /* 0x000fe20003800000 */
[----:B0-----:R-:W-:-:S13]  /*181f0*/  ISETP.LT.OR P0, PT, R2, 0x1, !P0 ;  /* 0x000000010200780c */ /* 0x001fda0004701670 */
[----:B------:R-:W-:Y:S05]  /*18200*/  @P0 BRA `(.L_x_403) ;  /* 0x0000000000e00947 */ /* 0x000fea0003800000 */
[----:B------:R-:W-:Y:S02]  /*18210*/  IMAD R7, R7, 0x2, R8 ;  /* 0x0000000207077824 */ /* 0x000fe400078e0208 */
[----:B------:R-:W-:Y:S02]  /*18220*/  IMAD R13, R5, 0xc0, RZ ;  /* 0x000000c0050d7824 */ /* 0x000fe400078e02ff */
[----:B------:R-:W-:Y:S02]  /*18230*/  IMAD.MOV.U32 R17, RZ, RZ, RZ ;  /* 0x000000ffff117224 */ /* 0x000fe400078e00ff */
[----:B------:R-:W-:Y:S02]  /*18240*/  IMAD.MOV.U32 R2, RZ, RZ, R0 ;  /* 0x000000ffff027224 */ /* 0x000fe400078e0000 */
[----:B------:R-:W-:Y:S02]  /*18250*/  IMAD.MOV.U32 R3, RZ, RZ, R10 ;  /* 0x000000ffff037224 */ /* 0x000fe400078e000a */
[----:B------:R-:W-:-:S02]  /*18260*/  IMAD.MOV.U32 R5, RZ, RZ, R14 ;  /* 0x000000ffff057224 */ /* 0x000fc400078e000e */
[----:B------:R-:W-:-:S07]  /*18270*/  IMAD R11, R7, 0x58, RZ ;  /* 0x00000058070b7824 */ /* 0x000fce00078e02ff */
.L_x_406:
[----:B------:R-:W0:Y:S01]  /*18280*/  S2R R7, SR_CgaCtaId ;  /* 0x0000000000077919 */ /* 0x000e220000008800 */
[----:B------:R-:W-:Y:S01]  /*18290*/  MOV R4, 0x400 ;  /* 0x0000040000047802 */ /* 0x000fe20000000f00 */
[----:B------:R-:W1:Y:S03]  /*182a0*/  S2R R18, SR_TID.X ;  /* 0x0000000000127919 */ /* 0x000e660000002100 */
[----:B0-----:R-:W-:Y:S02]  /*182b0*/  LEA R16, R7, R4, 0x18 ;  /* 0x0000000407107211 */ /* 0x001fe400078ec0ff */
[----:B------:R-:W-:Y:S02]  /*182c0*/  SHF.L.U32 R4, R3, 0x1f, RZ ;  /* 0x0000001f03047819 */ /* 0x000fe400000006ff */
[----:B-1----:R-:W-:Y:S01]  /*182d0*/  LOP3.LUT P1, RZ, R18, 0x7f, RZ, 0xc0, !PT ;  /* 0x0000007f12ff7812 */ /* 0x002fe2000782c0ff */
[----:B------:R-:W-:-:S04]  /*182e0*/  IMAD R15, R5, 0x8, R16 ;  /* 0x00000008050f7824 */ /* 0x000fc800078e0210 */
[----:B------:R-:W0:Y:S08]  /*182f0*/  SYNCS.PHASECHK.TRANS64.TRYWAIT P0, [R15+URZ+0x48], R4 ;  /* 0x000048040f0075a7 */ /* 0x000e30000800017f */
[----:B------:R-:W1:Y:S01]  /*18300*/  @!P1 LDC R7, c[0x0][0x500] ;  /* 0x00014000ff079b82 */ /* 0x000e620000000800 */
[----:B0-----:R-:W-:Y:S05]  /*18310*/  @!P0 BRA `(.L_x_404) ;  /* 0x0000001000548947 */ /* 0x001fea0003800000 */
.L_x_428:
[----:B------:R-:W-:Y:S01]  /*18320*/  UPRMT UR6, UR24, 0x9910, URZ ;  /* 0x0000991018067896 */ /* 0x000fe2000800003f */
[----:B-1----:R1:W-:Y:S03]  /*18330*/  @!P1 SYNCS.ARRIVE.TRANS64 RZ, [R15+URZ], R7 ;  /* 0x000000070fff99a7 */ /* 0x0023e6000800003f */
[----:B------:R-:W-:-:S06]  /*18340*/  UISETP.NE.AND UP0, UPT, UR6, 0x2, UPT ;  /* 0x000000020600788c */ /* 0x000fcc000bf05270 */
[----:B------:R-:W-:-:S13]  /*18350*/  PLOP3.LUT P0, PT, PT, PT, UP0, 0x80, 0x0 ;  /* 0x000000000000781c */ /* 0x000fda0003f0f008 */
[----:B-1----:R-:W-:Y:S05]  /*18360*/  @P0 BRA `(.L_x_405) ;  /* 0x0000000000040947 */ /* 0x002fea0003800000 */
[----:B------:R-:W-:Y:S01]  /*18370*/  BPT.TRAP 0x1 ;  /* 0x000000040000795c */ /* 0x000fe20000300000 */
.L_x_405:
[----:B0-----:R-:W-:Y:S01]  /*18380*/  IMAD R4, R5, 0x2, R8 ;  /* 0x0000000205047824 */ /* 0x001fe200078e0208 */
[----:B------:R-:W-:Y:S01]  /*18390*/  R2UR UR9, R15 ;  /* 0x000000000f0972ca */ /* 0x000fe200000e0000 */
[--C-:B------:R-:W-:Y:S01]  /*183a0*/  IMAD R7, R5, 0x3000, R16.reuse ;  /* 0x0000300005077824 */ /* 0x100fe200078e0210 */
[----:B------:R-:W-:Y:S01]  /*183b0*/  UIADD3 UR6, UP0, UR22, 0xf0, URZ ;  /* 0x000000f016067890 */ /* 0x000fe2000ff1e03f */
[----:B------:R-:W-:Y:S01]  /*183c0*/  IMAD R4, R4, 0x1600, R16 ;  /* 0x0000160004047824 */ /* 0x000fe200078e0210 */
[----:B------:R-:W-:Y:S01]  /*183d0*/  R2UR UR11, R13 ;  /* 0x000000000d0b72ca */ /* 0x000fe200000e0000 */
[----:B------:R-:W-:Y:S01]  /*183e0*/  VIADD R2, R2, 0xffffffff ;  /* 0xffffffff02027836 */ /* 0x000fe20000000000 */
[----:B------:R-:W-:Y:S01]  /*183f0*/  R2UR UR7, R7 ;  /* 0x00000000070772ca */ /* 0x000fe200000e0000 */
[----:B------:R-:W-:Y:S01]  /*18400*/  UIADD3 UR26, UP1, UR22, 0x1f0, URZ ;  /* 0x000001f0161a7890 */ /* 0x000fe2000ff3e03f */
[----:B------:R-:W-:Y:S01]  /*18410*/  R2UR UR8, R4 ;  /* 0x00000000040872ca */ /* 0x000fe200000e0000 */
[----:B------:R-:W-:Y:S01]  /*18420*/  VIADD R5, R5, 0x1 ;  /* 0x0000000105057836 */ /* 0x000fe20000000000 */
[----:B------:R-:W-:Y:S01]  /*18430*/  R2UR UR10, R17 ;  /* 0x00000000110a72ca */ /* 0x000fe200000e0000 */
[----:B------:R-:W-:Y:S01]  /*18440*/  UIADD3.X UR27, URZ, UR23, URZ, UP1, !UPT ;  /* 0x000000173f1b7290 */ /* 0x000fe20008ffe43f */
[----:B------:R-:W-:Y:S01]  /*18450*/  R2UR UR12, R6 ;  /* 0x00000000060c72ca */ /* 0x000fe200000e0000 */
[----:B------:R-:W-:Y:S01]  /*18460*/  UMOV UR14, 0x0 ;  /* 0x00000000000e7882 */ /* 0x000fe20000000000 */
[----:B------:R-:W-:Y:S01]  /*18470*/  R2UR UR19, R11 ;  /* 0x000000000b1372ca */ /* 0x000fe200000e0000 */
[----:B------:R-:W-:Y:S01]  /*18480*/  UMOV UR15, 0x10000000 ;  /* 0x10000000000f7882 */ /* 0x000fe20000000000 */
[----:B------:R-:W-:Y:S01]  /*18490*/  ISETP.GT.AND P1, PT, R2, 0x1, PT ;  /* 0x000000010200780c */ /* 0x000fe20003f24270 */
[----:B------:R-:W-:Y:S01]  /*184a0*/  UMOV UR25, 0x30000 ;  /* 0x0003000000197882 */ /* 0x000fe20000000000 */
[----:B------:R-:W-:Y:S01]  /*184b0*/  ISETP.NE.AND P0, PT, R5, 0x9, PT ;  /* 0x000000090500780c */ /* 0x000fe20003f05270 */
[----:B------:R-:W-:Y:S01]  /*184c0*/  UIADD3 UR16, UR7, 0x180, URZ ;  /* 0x0000018007107890 */ /* 0x000fe2000fffe03f */
[----:B------:R-:W-:Y:S01]  /*184d0*/  VIADD R17, R17, 0x40 ;  /* 0x0000004011117836 */ /* 0x000fe20000000000 */
[----:B------:R-:W-:Y:S01]  /*184e0*/  UIADD3.X UR7, URZ, UR23, URZ, UP0, !UPT ;  /* 0x000000173f077290 */ /* 0x000fe200087fe43f */
[----:B------:R-:W-:Y:S01]  /*184f0*/  SEL R4, RZ, 0x1, P0 ;  /* 0x00000001ff047807 */ /* 0x000fe20000000000 */
[----:B------:R-:W-:Y:S01]  /*18500*/  UIADD3 UR17, UR8, 0x1b180, URZ ;  /* 0x0001b18008117890 */ /* 0x000fe2000fffe03f */
[----:B------:R-:W-:-:S02]  /*18510*/  SEL R5, R5, RZ, P0 ;  /* 0x000000ff05057207 */ /* 0x000fc40000000000 */
[----:B------:R-:W-:Y:S01]  /*18520*/  UMOV UR8, UR16 ;  /* 0x0000001000087c82 */ /* 0x000fe20008000000 */
[----:B------:R-:W-:-:S03]  /*18530*/  LOP3.LUT R3, R3, R4, RZ, 0x3c, !PT ;  /* 0x0000000403037212 */ /* 0x000fc600078e3cff */
[----:B------:R0:W-:Y:S02]  /*18540*/  UTMALDG.3D [UR8], [UR6], desc[UR14] ;  /* 0x00000e08060075b4 */ /* 0x0001e40008011000 */
[----:B0-----:R-:W-:Y:S01]  /*18550*/  UMOV UR8, UR17 ;  /* 0x0000001100087c82 */ /* 0x001fe20008000000 */
[----:B------:R-:W-:Y:S02]  /*18560*/  UMOV UR11, UR19 ;  /* 0x00000013000b7c82 */ /* 0x000fe40008000000 */
[----:B------:R0:W-:Y:S02]  /*18570*/  UTMALDG.3D.MULTICAST [UR8], [UR26], UR25, desc[UR14] ;  /* 0x00000e081a0073b4 */ /* 0x0001e40008011819 */
[----:B0-----:R-:W-:Y:S05]  /*18580*/  @P1 BRA `(.L_x_406) ;  /* 0xfffffffc003c1947 */ /* 0x001fea000383ffff */
.L_x_403:
[----:B------:R-:W-:Y:S05]  /*18590*/  BSYNC B1 ;  /* 0x0000000000017941 */ /* 0x000fea0003800000 */
.L_x_402:
[----:B------:R-:W2:Y:S01]  /*185a0*/  LDL.LU R18, [R1+0x200] ;  /* 0x0002000001127983 */ /* 0x000ea20000300800 */
[----:B------:R-:W-:Y:S01]  /*185b0*/  LOP3.LUT P1, RZ, R12, 0xff, RZ, 0xc0, !PT ;  /* 0x000000ff0cff7812 */ /* 0x000fe2000782c0ff */
[C---:B------:R-:W-:Y:S01]  /*185c0*/  IMAD.IADD R14, R9.reuse, 0x1, R14 ;  /* 0x00000001090e7824 */ /* 0x040fe200078e020e */
[----:B------:R-:W-:Y:S01]  /*185d0*/  ULDC.64 UR6, c[0x0][0x650] ;  /* 0x0001940000067ab9 */ /* 0x000fe20000000a00 */
[----:B------:R-:W3:Y:S01]  /*185e0*/  LDL.LU R16, [R1+0x208] ;  /* 0x0002080001107983 */ /* 0x000ee20000300800 */
[C---:B------:R-:W-:Y:S01]  /*185f0*/  ISETP.GE.U32.AND P2, PT, R9.reuse, 0x9, PT ;  /* 0x000000090900780c */ /* 0x040fe20003f46070 */
[----:B------:R-:W-:Y:S01]  /*18600*/  BSSY B1, `(.L_x_407) ;  /* 0x000006d000017945 */ /* 0x000fe20003800000 */
[----:B------:R-:W-:Y:S01]  /*18610*/  ISETP.GT.U32.AND P0, PT, R14, 0x8, PT ;  /* 0x000000080e00780c */ /* 0x000fe20003f04070 */
[----:B------:R-:W-:Y:S01]  /*18620*/  IMAD.MOV.U32 R7, RZ, RZ, -0x1 ;  /* 0xffffffffff077424 */ /* 0x000fe200078e00ff */
[----:B------:R-:W-:Y:S01]  /*18630*/  PRMT R12, RZ, 0x7610, R12 ;  /* 0x00007610ff0c7816 */ /* 0x000fe2000000000c */
[----:B------:R-:W-:Y:S01]  /*18640*/  IMAD.MOV.U32 R6, RZ, RZ, -0x1 ;  /* 0xffffffffff067424 */ /* 0x000fe200078e00ff */
[----:B------:R-:W-:-:S03]  /*18650*/  ISETP.LT.U32.AND P0, PT, R9, 0x9, P0 ;  /* 0x000000090900780c */ /* 0x000fc60000701070 */
[----:B------:R-:W0:Y:S01]  /*18660*/  @P1 S2R R3, SR_CgaCtaId ;  /* 0x0000000000031919 */ /* 0x000e220000008800 */
[----:B------:R-:W-:-:S04]  /*18670*/  @P1 MOV R2, 0x400 ;  /* 0x0000040000021802 */ /* 0x000fc80000000f00 */
[----:B0-----:R-:W-:Y:S01]  /*18680*/  @P1 LEA R4, R3, R2, 0x18 ;  /* 0x0000000203041211 */ /* 0x001fe200078ec0ff */
[----:B------:R-:W-:-:S03]  /*18690*/  IMAD.WIDE.U32 R2, R14, 0x38e38e39, RZ ;  /* 0x38e38e390e027825 */ /* 0x000fc600078e00ff */
[----:B------:R0:W-:Y:S02]  /*186a0*/  @P1 SYNCS.ARRIVE.TRANS64.A1T0 RZ, [R4+URZ+0xa8], RZ ;  /* 0x0000a8ff04ff19a7 */ /* 0x0001e4000810003f */
[----:B------:R-:W-:Y:S02]  /*186b0*/  SHF.R.U32.HI R5, RZ, 0x1, R3 ;  /* 0x00000001ff057819 */ /* 0x000fe40000011603 */
[----:B------:R-:W-:Y:S02]  /*186c0*/  SEL R3, RZ, 0x1, !P0 ;  /* 0x00000001ff037807 */ /* 0x000fe40004000000 */
[----:B------:R-:W-:Y:S01]  /*186d0*/  PRMT R2, RZ, 0x7610, R2 ;  /* 0x00007610ff027816 */ /* 0x000fe20000000002 */
[----:B------:R-:W-:Y:S01]  /*186e0*/  IMAD R14, R5, -0x9, R14 ;  /* 0xfffffff7050e7824 */ /* 0x000fe200078e020e */
[----:B------:R-:W-:-:S04]  /*186f0*/  LOP3.LUT R10, R10, R3, RZ, 0x3c, !PT ;  /* 0x000000030a0a7212 */ /* 0x000fc800078e3cff */
[----:B------:R-:W-:Y:S01]  /*18700*/  @P2 LOP3.LUT R10, R10, 0x1, R5, 0x78, !PT ;  /* 0x000000010a0a2812 */ /* 0x000fe200078e7805 */
[----:B------:R-:W-:Y:S01]  /*18710*/  IMAD.MOV.U32 R5, RZ, RZ, -0x1 ;  /* 0xffffffffff057424 */ /* 0x000fe200078e00ff */
[----:B---3--:R-:W-:-:S04]  /*18720*/  IADD3 R16, P1, R16, UR20, RZ ;  /* 0x0000001410107c10 */ /* 0x008fc8000ff3e0ff */
[----:B--2---:R-:W-:Y:S01]  /*18730*/  IADD3.X R18, R18, UR13, RZ, P1, !PT ;  /* 0x0000000d12127c10 */ /* 0x004fe20008ffe4ff */
[----:B------:R0:W-:Y:S01]  /*18740*/  STL [R1+0x208], R16 ;  /* 0x0002081001007387 */ /* 0x0001e20000100800 */
[----:B------:R-:W-:-:S03]  /*18750*/  ISETP.GE.U32.AND P0, PT, R16, UR6, PT ;  /* 0x0000000610007c0c */ /* 0x000fc6000bf06070 */
[----:B------:R0:W-:Y:S01]  /*18760*/  STL [R1+0x200], R18 ;  /* 0x0002001201007387 */ /* 0x0001e20000100800 */
[----:B------:R-:W-:-:S13]  /*18770*/  ISETP.GE.U32.AND.EX P0, PT, R18, UR7, PT, P0 ;  /* 0x0000000712007c0c */ /* 0x000fda000bf06100 */
[----:B0-----:R-:W-:Y:S05]  /*18780*/  @P0 BRA `(.L_x_408) ;  /* 0x0000000400500947 */ /* 0x001fea0003800000 */
[----:B------:R-:W-:Y:S01]  /*18790*/  ULDC.64 UR6, c[0x0][0x628] ;  /* 0x00018a0000067ab9 */ /* 0x000fe20000000a00 */
[----:B------:R-:W0:Y:S01]  /*187a0*/  S2R R13, SR_CTAID.X ;  /* 0x00000000000d7919 */ /* 0x000e220000002500 */
[----:B------:R-:W-:Y:S01]  /*187b0*/  ISETP.NE.U32.AND P0, PT, RZ, UR6, PT ;  /* 0x00000006ff007c0c */ /* 0x000fe2000bf05070 */
[----:B------:R-:W-:Y:S01]  /*187c0*/  ULDC UR9, c[0x0][0x630] ;  /* 0x00018c0000097ab9 */ /* 0x000fe20000000800 */
[----:B------:R-:W-:Y:S01]  /*187d0*/  IMAD.MOV.U32 R2, RZ, RZ, R16 ;  /* 0x000000ffff027224 */ /* 0x000fe200078e0010 */
[----:B------:R-:W1:Y:S01]  /*187e0*/  S2R R11, SR_CTAID.Y ;  /* 0x00000000000b7919 */ /* 0x000e620000002600 */
[----:B------:R-:W-:Y:S01]  /*187f0*/  ISETP.NE.AND.EX P0, PT, RZ, UR7, PT, P0 ;  /* 0x00000007ff007c0c */ /* 0x000fe2000bf05300 */
[----:B------:R-:W-:-:S12]  /*18800*/  IMAD.MOV.U32 R3, RZ, RZ, R18 ;  /* 0x000000ffff037224 */ /* 0x000fd800078e0012 */
[----:B------:R-:W-:Y:S05]  /*18810*/  @!P0 BRA `(.L_x_409) ;  /* 0x0000000000288947 */ /* 0x000fea0003800000 */
[----:B------:R-:W-:Y:S02]  /*18820*/  ULDC UR8, c[0x0][0x634] ;  /* 0x00018d0000087ab9 */ /* 0x000fe40000000800 */
[----:B------:R-:W-:-:S05]  /*18830*/  IADD3 R7, P0, R16, UR8, RZ ;  /* 0x0000000810077c10 */ /* 0x000fca000ff1e0ff */
[----:B------:R-:W-:-:S04]  /*18840*/  IMAD.X R15, RZ, RZ, R18, P0 ;  /* 0x000000ffff0f7224 */ /* 0x000fc800000e0612 */
[----:B------:R-:W-:-:S04]  /*18850*/  IMAD.WIDE.U32 R4, R15, UR6, RZ ;  /* 0x000000060f047c25 */ /* 0x000fc8000f8e00ff */
[----:B------:R-:W-:-:S04]  /*18860*/  IMAD.WIDE.U32 R4, P0, R7, UR7, R4 ;  /* 0x0000000707047c25 */ /* 0x000fc8000f800004 */
[----:B------:R-:W-:-:S04]  /*18870*/  IMAD.WIDE.U32 R6, R7, UR6, RZ ;  /* 0x0000000607067c25 */ /* 0x000fc8000f8e00ff */
[----:B------:R-:W-:Y:S01]  /*18880*/  IMAD.X R3, RZ, RZ, RZ, P0 ;  /* 0x000000ffff037224 */ /* 0x000fe200000e06ff */
[----:B------:R-:W-:Y:S01]  /*18890*/  IADD3 RZ, P0, R7, R4, RZ ;  /* 0x0000000407ff7210 */ /* 0x000fe20007f1e0ff */
[----:B------:R-:W-:-:S04]  /*188a0*/  IMAD.MOV.U32 R2, RZ, RZ, R5 ;  /* 0x000000ffff027224 */ /* 0x000fc800078e0005 */
[----:B------:R-:W-:-:S08]  /*188b0*/  IMAD.WIDE.U32.X R2, R15, UR7, R2, P0 ;  /* 0x000000070f027c25 */ /* 0x000fd000080e0402 */
.L_x_409:
[--C-:B------:R-:W-:Y:S01]  /*188c0*/  SHF.R.U64 R6, R2, UR9, R3.reuse ;  /* 0x0000000902067c19 */ /* 0x100fe20008001203 */
[----:B------:R-:W-:Y:S01]  /*188d0*/  ULDC.64 UR6, c[0x0][0x620] ;  /* 0x0001880000067ab9 */ /* 0x000fe20000000a00 */
[----:B------:R-:W-:Y:S01]  /*188e0*/  SHF.R.U32.HI R2, RZ, UR9, R3 ;  /* 0x00000009ff027c19 */ /* 0x000fe20008011603 */
[----:B------:R-:W-:Y:S01]  /*188f0*/  IMAD.MOV.U32 R3, RZ, RZ, R18 ;  /* 0x000000ffff037224 */ /* 0x000fe200078e0012 */
[----:B------:R-:W-:Y:S01]  /*18900*/  IADD3 R5, P0, RZ, -R6, RZ ;  /* 0x80000006ff057210 */ /* 0x000fe20007f1e0ff */
[----:B------:R-:W2:Y:S01]  /*18910*/  LDC R20, c[0x0][0x144] ;  /* 0x00005100ff147b82 */ /* 0x000ea20000000800 */
[----:B0-----:R-:W-:Y:S01]  /*18920*/  I2FP.F32.U32 R7, R13 ;  /* 0x0000000d00077245 */ /* 0x001fe20000201000 */
[----:B------:R-:W-:Y:S01]  /*18930*/  ULDC.64 UR10, c[0x0][0x640] ;  /* 0x00019000000a7ab9 */ /* 0x000fe20000000a00 */
[----:B------:R-:W-:Y:S01]  /*18940*/  ULDC UR8, c[0x0][0x608] ;  /* 0x0001820000087ab9 */ /* 0x000fe20000000800 */
[----:B------:R-:W-:Y:S01]  /*18950*/  IMAD.X R2, RZ, RZ, ~R2, P0 ;  /* 0x000000ffff027224 */ /* 0x000fe200000e0e02 */
[----:B------:R-:W-:-:S03]  /*18960*/  ISETP.NE.U32.AND P0, PT, RZ, UR10, PT ;  /* 0x0000000aff007c0c */ /* 0x000fc6000bf05070 */
[----:B------:R-:W-:Y:S01]  /*18970*/  IMAD R4, R2, UR6, RZ ;  /* 0x0000000602047c24 */ /* 0x000fe2000f8e02ff */
[----:B------:R-:W-:Y:S01]  /*18980*/  ISETP.NE.AND.EX P0, PT, RZ, UR11, PT, P0 ;  /* 0x0000000bff007c0c */ /* 0x000fe2000bf05300 */
[----:B------:R-:W-:Y:S02]  /*18990*/  IMAD.MOV.U32 R2, RZ, RZ, R16 ;  /* 0x000000ffff027224 */ /* 0x000fe400078e0010 */
[----:B------:R-:W0:Y:S02]  /*189a0*/  LDC R16, c[0x0][0x148] ;  /* 0x00005200ff107b82 */ /* 0x000e240000000800 */
[----:B------:R-:W-:Y:S01]  /*189b0*/  IMAD.WIDE.U32 R2, R5, UR6, R2 ;  /* 0x0000000605027c25 */ /* 0x000fe2000f8e0002 */
[----:B------:R-:W-:-:S03]  /*189c0*/  ULDC UR6, c[0x0][0x150] ;  /* 0x0000540000067ab9 */ /* 0x000fc60000000800 */
[----:B------:R-:W-:Y:S02]  /*189d0*/  IMAD R5, R5, UR7, R4 ;  /* 0x0000000705057c24 */ /* 0x000fe4000f8e0204 */
[----:B------:R-:W-:Y:S01]  /*189e0*/  FMUL R4, R7, UR6 ;  /* 0x0000000607047c20 */ /* 0x000fe20008400000 */
[----:B------:R-:W-:Y:S01]  /*189f0*/  ULDC UR6, c[0x0][0x618] ;  /* 0x0001860000067ab9 */ /* 0x000fe20000000800 */
[----:B------:R-:W-:Y:S01]  /*18a00*/  ULDC UR7, c[0x0][0x154] ;  /* 0x0000550000077ab9 */ /* 0x000fe20000000800 */
[----:B------:R-:W-:-:S03]  /*18a10*/  IMAD.IADD R3, R3, 0x1, R5 ;  /* 0x0000000103037824 */ /* 0x000fc600078e0205 */
[----:B------:R-:W3:Y:S02]  /*18a20*/  F2I.U32.TRUNC.NTZ R4, R4 ;  /* 0x0000000400047305 */ /* 0x000ee4000020f000 */
[----:B------:R-:W-:Y:S02]  /*18a30*/  SHF.R.U64 R7, R2, UR6, R3 ;  /* 0x0000000602077c19 */ /* 0x000fe40008001203 */
[----:B-1----:R-:W-:-:S05]  /*18a40*/  I2FP.F32.U32 R2, R11 ;  /* 0x0000000b00027245 */ /* 0x002fca0000201000 */
[----:B------:R-:W-:Y:S01]  /*18a50*/  FMUL R18, R2, UR7 ;  /* 0x0000000702127c20 */ /* 0x000fe20008400000 */
[----:B------:R-:W-:Y:S01]  /*18a60*/  SHF.R.U32.HI R2, RZ, UR6, R3 ;  /* 0x00000006ff027c19 */ /* 0x000fe20008011603 */
[----:B------:R-:W-:-:S03]  /*18a70*/  ULDC UR6, c[0x0][0x658] ;  /* 0x0001960000067ab9 */ /* 0x000fc60000000800 */
[--C-:B------:R-:W-:Y:S01]  /*18a80*/  SHF.R.U64 R17, R7, UR8, R2.reuse ;  /* 0x0000000807117c19 */ /* 0x100fe20008001202 */
[----:B------:R-:W1:Y:S01]  /*18a90*/  F2I.U32.TRUNC.NTZ R18, R18 ;  /* 0x0000001200127305 */ /* 0x000e62000020f000 */
[----:B------:R-:W-:Y:S01]  /*18aa0*/  SHF.R.U32.HI R2, RZ, UR8, R2 ;  /* 0x00000008ff027c19 */ /* 0x000fe20008011602 */
[----:B---3--:R-:W-:-:S03]  /*18ab0*/  IMAD.MOV R4, RZ, RZ, -R4 ;  /* 0x000000ffff047224 */ /* 0x008fc600078e0a04 */
[--C-:B------:R-:W-:Y:S01]  /*18ac0*/  SHF.R.U64 R15, R17, UR6, R2.reuse ;  /* 0x00000006110f7c19 */ /* 0x100fe20008001202 */
[----:B--2---:R-:W-:Y:S01]  /*18ad0*/  IMAD R13, R20, R4, R13 ;  /* 0x00000004140d7224 */ /* 0x004fe200078e020d */
[----:B------:R-:W-:-:S03]  /*18ae0*/  SHF.R.U32.HI R19, RZ, UR6, R2 ;  /* 0x00000006ff137c19 */ /* 0x000fc60008011602 */
[----:B------:R-:W-:Y:S02]  /*18af0*/  IMAD.MOV.U32 R2, RZ, RZ, R15 ;  /* 0x000000ffff027224 */ /* 0x000fe400078e000f */
[----:B------:R-:W-:Y:S01]  /*18b00*/  IMAD.MOV.U32 R3, RZ, RZ, R19 ;  /* 0x000000ffff037224 */ /* 0x000fe200078e0013 */
[----:B------:R-:W-:Y:S06]  /*18b10*/  @!P0 BRA `(.L_x_410) ;  /* 0x0000000000288947 */ /* 0x000fec0003800000 */
[----:B------:R-:W-:Y:S02]  /*18b20*/  ULDC UR6, c[0x0][0x64c] ;  /* 0x0001930000067ab9 */ /* 0x000fe40000000800 */
[----:B------:R-:W-:-:S05]  /*18b30*/  IADD3 R3, P0, R15, UR6, RZ ;  /* 0x000000060f037c10 */ /* 0x000fca000ff1e0ff */
[----:B------:R-:W-:-:S04]  /*18b40*/  IMAD.X R19, RZ, RZ, R19, P0 ;  /* 0x000000ffff137224 */ /* 0x000fc800000e0613 */
[----:B------:R-:W-:-:S04]  /*18b50*/  IMAD.WIDE.U32 R4, R19, UR10, RZ ;  /* 0x0000000a13047c25 */ /* 0x000fc8000f8e00ff */
[----:B------:R-:W-:-:S04]  /*18b60*/  IMAD.WIDE.U32 R4, P0, R3, UR11, R4 ;  /* 0x0000000b03047c25 */ /* 0x000fc8000f800004 */
[----:B------:R-:W-:-:S04]  /*18b70*/  IMAD.WIDE.U32 R2, R3, UR10, RZ ;  /* 0x0000000a03027c25 */ /* 0x000fc8000f8e00ff */
[----:B------:R-:W-:Y:S01]  /*18b80*/  IMAD.MOV.U32 R2, RZ, RZ, R5 ;  /* 0x000000ffff027224 */ /* 0x000fe200078e0005 */
[----:B------:R-:W-:Y:S01]  /*18b90*/  IADD3 RZ, P1, R3, R4, RZ ;  /* 0x0000000403ff7210 */ /* 0x000fe20007f3e0ff */
[----:B------:R-:W-:-:S04]  /*18ba0*/  IMAD.X R3, RZ, RZ, RZ, P0 ;  /* 0x000000ffff037224 */ /* 0x000fc800000e06ff */
[----:B------:R-:W-:-:S08]  /*18bb0*/  IMAD.WIDE.U32.X R2, R19, UR11, R2, P1 ;  /* 0x0000000b13027c25 */ /* 0x000fd000088e0402 */
.L_x_410:
[----:B------:R-:W-:Y:S01]  /*18bc0*/  ULDC UR6, c[0x0][0x648] ;  /* 0x0001920000067ab9 */ /* 0x000fe20000000800 */
[----:B-1----:R-:W-:Y:S01]  /*18bd0*/  IMAD.MOV R18, RZ, RZ, -R18 ;  /* 0x000000ffff127224 */ /* 0x002fe200078e0a12 */
[----:B------:R-:W-:Y:S01]  /*18be0*/  SHF.R.U64 R2, R2, UR6, R3 ;  /* 0x0000000602027c19 */ /* 0x000fe20008001203 */
[----:B------:R-:W-:Y:S01]  /*18bf0*/  ULDC UR6, c[0x0][0x638] ;  /* 0x00018e0000067ab9 */ /* 0x000fe20000000800 */
[----:B------:R-:W-:Y:S01]  /*18c00*/  LOP3.LUT R17, R17, UR18, RZ, 0xc0, !PT ;  /* 0x0000001211117c12 */ /* 0x000fe2000f8ec0ff */
[----:B0-----:R-:W-:Y:S01]  /*18c10*/  @P4 IMAD R13, R16, R18, R11 ;  /* 0x00000012100d4224 */ /* 0x001fe200078e020b */
[----:B------:R-:W-:Y:S01]  /*18c20*/  LOP3.LUT R16, R7, UR4, RZ, 0xc0, !PT ;  /* 0x0000000407107c12 */ /* 0x000fe2000f8ec0ff */
[----:B------:R-:W-:Y:S01]  /*18c30*/  IMAD.MOV R4, RZ, RZ, -R2 ;  /* 0x000000ffff047224 */ /* 0x000fe200078e0a02 */
[----:B------:R-:W-:Y:S01]  /*18c40*/  ULDC UR7, c[0x0][0x610] ;  /* 0x0001840000077ab9 */ /* 0x000fe20000000800 */
[----:B------:R-:W-:Y:S02]  /*18c50*/  IMAD R2, R2, UR5, R17 ;  /* 0x0000000502027c24 */ /* 0x000fe4000f8e0211 */
[----:B------:R-:W-:Y:S01]  /*18c60*/  IMAD R15, R4, UR6, R15 ;  /* 0x00000006040f7c24 */ /* 0x000fe2000f8e020f */
[----:B------:R-:W-:Y:S01]  /*18c70*/  ULDC UR6, c[0x0][0x600] ;  /* 0x0001800000067ab9 */ /* 0x000fe20000000800 */
[----:B------:R-:W-:-:S02]  /*18c80*/  IMAD R13, R2, UR7, R13 ;  /* 0x00000007020d7c24 */ /* 0x000fc4000f8e020d */
[----:B------:R-:W-:Y:S02]  /*18c90*/  IMAD R4, R15, UR6, R16 ;  /* 0x000000060f047c24 */ /* 0x000fe4000f8e0210 */
[----:B------:R-:W-:-:S03]  /*18ca0*/  IMAD.MOV.U32 R2, RZ, RZ, 0x1 ;  /* 0x00000001ff027424 */ /* 0x000fc600078e00ff */
[----:B------:R-:W-:Y:S02]  /*18cb0*/  SEL R7, R4, R13, !P4 ;  /* 0x0000000d04077207 */ /* 0x000fe40006000000 */
[----:B------:R-:W-:-:S07]  /*18cc0*/  SEL R5, R13, R4, !P4 ;  /* 0x000000040d057207 */ /* 0x000fce0006000000 */
.L_x_408:
[----:B------:R-:W-:Y:S05]  /*18cd0*/  BSYNC B1 ;  /* 0x0000000000017941 */ /* 0x000fea0003800000 */
.L_x_407:
[----:B------:R-:W-:-:S13]  /*18ce0*/  LOP3.LUT P0, RZ, R2, 0xff, RZ, 0xc0, !PT ;  /* 0x000000ff02ff7812 */ /* 0x000fda000780c0ff */
[----:B------:R-:W-:Y:S05]  /*18cf0*/  @P0 BRA `(.L_x_411) ;  /* 0xfffffff400280947 */ /* 0x000fea000383ffff */
[----:B------:R-:W-:Y:S05]  /*18d00*/  BSYNC B0 ;  /* 0x0000000000007941 */ /* 0x000fea0003800000 */
.L_x_400:
[----:B------:R-:W-:-:S03]  /*18d10*/  UMOV UR6, 0xffffffff ;  /* 0xffffffff00067882 */ /* 0x000fc60000000000 */
[----:B------:R-:W-:Y:S05]  /*18d20*/  BRA.DIV UR6, `(.L_x_412) ;  /* 0x0000000606e47947 */ /* 0x000fea000b800000 */
[----:B------:R-:W-:-:S13]  /*18d30*/  ELECT P0, URZ, PT ;  /* 0x00000000003f782f */ /* 0x000fda0003800000 */
.L_x_431:
[----:B------:R-:W-:Y:S04]  /*18d40*/  BSSY B0, `(.L_x_413) ;  /* 0x000005b000007945 */ /* 0x000fe80003800000 */
[----:B------:R-:W-:Y:S05]  /*18d50*/  @!P0 BRA `(.L_x_414) ;  /* 0x0000000400648947 */ /* 0x000fea0003800000 */
[----:B------:R-:W2:Y:S02]  /*18d60*/  LDL R0, [R1+0x1fc] ;  /* 0x0001fc0001007983 */ /* 0x000ea40000100800 */
[----:B--2---:R-:W-:-:S13]  /*18d70*/  R2UR UR6, R0 ;  /* 0x00000000000672ca */ /* 0x004fda00000e0000 */
[----:B------:R-:W-:-:S04]  /*18d80*/  ULOP3.LUT UR6, UR6, 0x2, URZ, 0xfc, !UPT ;  /* 0x0000000206067892 */ /* 0x000fc8000f8efc3f */
[----:B------:R-:W-:-:S06]  /*18d90*/  UISETP.NE.AND UP0, UPT, UR6, 0x3, UPT ;  /* 0x000000030600788c */ /* 0x000fcc000bf05270 */
[----:B------:R-:W-:-:S13]  /*18da0*/  PLOP3.LUT P0, PT, PT, PT, UP0, 0x80, 0x0 ;  /* 0x000000000000781c */ /* 0x000fda0003f0f008 */
[----:B------:R-:W-:Y:S05]  /*18db0*/  @!P0 BRA `(.L_x_415) ;  /* 0x0000000000048947 */ /* 0x000fea0003800000 */
[----:B------:R-:W-:Y:S01]  /*18dc0*/  BPT.TRAP 0x1 ;  /* 0x000000040000795c */ /* 0x000fe20000300000 */
.L_x_415:
[----:B------:R-:W0:Y:S01]  /*18dd0*/  S2R R3, SR_CgaCtaId ;  /* 0x0000000000037919 */ /* 0x000e220000008800 */
[----:B------:R-:W-:-:S04]  /*18de0*/  MOV R0, 0x400 ;  /* 0x0000040000007802 */ /* 0x000fc80000000f00 */
[----:B0-----:R-:W-:Y:S02]  /*18df0*/  LEA R3, R3, R0, 0x18 ;  /* 0x0000000003037211 */ /* 0x001fe400078ec0ff */
[----:B------:R-:W-:-:S03]  /*18e00*/  SHF.L.U32 R0, R10, 0x1f, RZ ;  /* 0x0000001f0a007819 */ /* 0x000fc600000006ff */
[----:B------:R-:W-:-:S04]  /*18e10*/  VIADD R3, R3, 0x48 ;  /* 0x0000004803037836 */ /* 0x000fc80000000000 */
[C---:B------:R-:W-:Y:S02]  /*18e20*/  IMAD R7, R14.reuse, 0x8, R3 ;  /* 0x000000080e077824 */ /* 0x040fe400078e0203 */
[----:B------:R-:W-:Y:S02]  /*18e30*/  VIADD R14, R14, 0x1 ;  /* 0x000000010e0e7836 */ /* 0x000fe40000000000 */
[----:B------:R-:W0:Y:S03]  /*18e40*/  SYNCS.PHASECHK.TRANS64.TRYWAIT P0, [R7+URZ], R0 ;  /* 0x00000000070075a7 */ /* 0x000e26000800017f */
[----:B------:R-:W-:-:S04]  /*18e50*/  ISETP.NE.AND P1, PT, R14, 0x9, PT ;  /* 0x000000090e00780c */ /* 0x000fc80003f25270 */
[----:B------:R-:W-:Y:S02]  /*18e60*/  SEL R5, RZ, 0x1, P1 ;  /* 0x00000001ff057807 */ /* 0x000fe40000800000 */
[----:B------:R-:W-:Y:S02]  /*18e70*/  SEL R14, R14, RZ, P1 ;  /* 0x000000ff0e0e7207 */ /* 0x000fe40000800000 */
[----:B------:R-:W-:-:S03]  /*18e80*/  LOP3.LUT R5, R10, R5, RZ, 0x3c, !PT ;  /* 0x000000050a057212 */ /* 0x000fc600078e3cff */
[----:B------:R-:W-:Y:S01]  /*18e90*/  IMAD R9, R14, 0x8, R3 ;  /* 0x000000080e097824 */ /* 0x000fe200078e0203 */
[----:B------:R-:W-:Y:S01]  /*18ea0*/  SHF.L.U32 R4, R5, 0x1f, RZ ;  /* 0x0000001f05047819 */ /* 0x000fe200000006ff */
[----:B0-----:R-:W-:Y:S06]  /*18eb0*/  @!P0 BRA `(.L_x_416) ;  /* 0x0000000400a08947 */ /* 0x001fec0003800000 */
.L_x_432:
[----:B------:R-:W1:Y:S01]  /*18ec0*/  SYNCS.PHASECHK.TRANS64.TRYWAIT P0, [R9+URZ], R4 ;  /* 0x00000004090075a7 */ /* 0x000e62000800017f */
[----:B0-----:R-:W-:-:S05]  /*18ed0*/  VIADD R0, R14, 0x1 ;  /* 0x000000010e007836 */ /* 0x001fca0000000000 */
[----:B------:R-:W-:-:S04]  /*18ee0*/  ISETP.NE.AND P1, PT, R0, 0x9, PT ;  /* 0x000000090000780c */ /* 0x000fc80003f25270 */
[----:B------:R-:W-:Y:S02]  /*18ef0*/  SEL R2, RZ, 0x1, P1 ;  /* 0x00000001ff027807 */ /* 0x000fe40000800000 */
[----:B------:R-:W-:Y:S02]  /*18f00*/  SEL R0, R0, RZ, P1 ;  /* 0x000000ff00007207 */ /* 0x000fe40000800000 */
[----:B------:R-:W-:-:S03]  /*18f10*/  LOP3.LUT R7, R5, R2, RZ, 0x3c, !PT ;  /* 0x0000000205077212 */ /* 0x000fc600078e3cff */
[----:B------:R-:W-:Y:S01]  /*18f20*/  IMAD R6, R0, 0x8, R3 ;  /* 0x0000000800067824 */ /* 0x000fe200078e0203 */
[----:B------:R-:W-:Y:S01]  /*18f30*/  SHF.L.U32 R5, R7, 0x1f, RZ ;  /* 0x0000001f07057819 */ /* 0x000fe200000006ff */
[----:B-1----:R-:W-:Y:S06]  /*18f40*/  @!P0 BRA `(.L_x_417) ;  /* 0x0000000400908947 */ /* 0x002fec0003800000 */
.L_x_433:
[----:B------:R-:W1:Y:S01]  /*18f50*/  SYNCS.PHASECHK.TRANS64.TRYWAIT P0, [R6+URZ], R5 ;  /* 0x00000005060075a7 */ /* 0x000e62000800017f */
[----:B------:R-:W-:-:S05]  /*18f60*/  VIADD R0, R0, 0x1 ;  /* 0x0000000100007836 */ /* 0x000fca0000000000 */
[----:B------:R-:W-:-:S04]  /*18f70*/  ISETP.NE.AND P1, PT, R0, 0x9, PT ;  /* 0x000000090000780c */ /* 0x000fc80003f25270 */
[----:B------:R-:W-:Y:S02]  /*18f80*/  SEL R2, RZ, 0x1, P1 ;  /* 0x00000001ff027807 */ /* 0x000fe40000800000 */
[----:B------:R-:W-:Y:S02]  /*18f90*/  SEL R0, R0, RZ, P1 ;  /* 0x000000ff00007207 */ /* 0x000fe40000800000 */
[----:B------:R-:W-:-:S03]  /*18fa0*/  LOP3.LUT R7, R7, R2, RZ, 0x3c, !PT ;  /* 0x0000000207077212 */ /* 0x000fc600078e3cff */
[----:B0-----:R-:W-:Y:S01]  /*18fb0*/  IMAD R9, R0, 0x8, R3 ;  /* 0x0000000800097824 */ /* 0x001fe200078e0203 */
[----:B------:R-:W-:Y:S01]  /*18fc0*/  SHF.L.U32 R4, R7, 0x1f, RZ ;  /* 0x0000001f07047819 */ /* 0x000fe200000006ff */
[----:B-1----:R-:W-:Y:S06]  /*18fd0*/  @!P0 BRA `(.L_x_418) ;  /* 0x0000000400808947 */ /* 0x002fec0003800000 */
.L_x_434:
        /* <DEDUP_REMOVED lines=9> */
.L_x_435:
        /* <DEDUP_REMOVED lines=9> */
.L_x_436:
        /* <DEDUP_REMOVED lines=9> */
.L_x_437:
        /* <DEDUP_REMOVED lines=9> */
.L_x_438:
[----:B------:R-:W1:Y:S01]  /*19220*/  SYNCS.PHASECHK.TRANS64.TRYWAIT P0, [R9+URZ], R4 ;  /* 0x00000004090075a7 */ /* 0x000e62000800017f */
[----:B------:R-:W-:-:S05]  /*19230*/  VIADD R0, R0, 0x1 ;  /* 0x0000000100007836 */ /* 0x000fca0000000000 */
[----:B------:R-:W-:-:S04]  /*19240*/  ISETP.NE.AND P1, PT, R0, 0x9, PT ;  /* 0x000000090000780c */ /* 0x000fc80003f25270 */
[----:B------:R-:W-:Y:S02]  /*19250*/  SEL R2, RZ, 0x1, P1 ;  /* 0x00000001ff027807 */ /* 0x000fe40000800000 */
[----:B------:R-:W-:Y:S02]  /*19260*/  SEL R0, R0, RZ, P1 ;  /* 0x000000ff00007207 */ /* 0x000fe40000800000 */
[----:B------:R-:W-:Y:S01]  /*19270*/  LOP3.LUT R2, R7, R2, RZ, 0x3c, !PT ;  /* 0x0000000207027212 */ /* 0x000fe200078e3cff */
[----:B-1----:R-:W-:Y:S06]  /*19280*/  @!P0 BRA `(.L_x_423) ;  /* 0x0000000400388947 */ /* 0x002fec0003800000 */
.L_x_439:
[----:B------:R-:W-:Y:S01]  /*19290*/  IMAD R3, R0, 0x8, R3 ;  /* 0x0000000800037824 */ /* 0x000fe200078e0203 */
[----:B------:R-:W-:-:S07]  /*192a0*/  SHF.L.U32 R0, R2, 0x1f, RZ ;  /* 0x0000001f02007819 */ /* 0x000fce00000006ff */
.L_x_424:
[----:B--2---:R2:W3:Y:S02]  /*192b0*/  SYNCS.PHASECHK.TRANS64.TRYWAIT P0, [R3+URZ], R0 ;  /* 0x00000000030075a7 */ /* 0x0044e4000800017f */
[----:B---3--:R-:W-:Y:S05]  /*192c0*/  @!P0 NANOSLEEP.SYNCS 0x989680 ;  /* 0x009896800000895d */ /* 0x008fea0003900000 */
[----:B------:R-:W3:Y:S02]  /*192d0*/  @!P0 SYNCS.PHASECHK.TRANS64 P0, [R3+URZ], R0 ;  /* 0x00000000030085a7 */ /* 0x000ee4000800007f */
[----:B---3--:R-:W-:Y:S05]  /*192e0*/  @!P0 BRA `(.L_x_424) ;  /* 0xfffffffc00f08947 */ /* 0x008fea000383ffff */
.L_x_414:
[----:B------:R-:W-:Y:S05]  /*192f0*/  BSYNC B0 ;  /* 0x0000000000007941 */ /* 0x000fea0003800000 */
.L_x_413:
[----:B------:R-:W-:Y:S05]  /*19300*/  EXIT ;  /* 0x000000000000794d */ /* 0x000fea0003800000 */
.L_x_22:
[----:B--2---:R-:W-:-:S04]  /*19310*/  IMAD.U32 R3, RZ, RZ, UR6 ;  /* 0x00000006ff037e24 */ /* 0x004fc8000f8e00ff */
[----:B------:R2:W4:Y:S03]  /*19320*/  SYNCS.PHASECHK.TRANS64.TRYWAIT P0, [R3+URZ], R0 ;  /* 0x00000000030075a7 */ /* 0x000526000800017f */
[----:B----4-:R-:W-:Y:S05]  /*19330*/  @!P0 NANOSLEEP.SYNCS 0x989680 ;  /* 0x009896800000895d */ /* 0x010fea0003900000 */
[----:B------:R-:W4:Y:S02]  /*19340*/  @!P0 SYNCS.PHASECHK.TRANS64 P0, [R3+URZ], R0 ;  /* 0x00000000030085a7 */ /* 0x000f24000800007f */
[----:B----4-:R-:W-:Y:S05]  /*19350*/  @!P0 BRA `(.L_x_22) ;  /* 0xfffffffc00ec8947 */ /* 0x010fea000383ffff */
[----:B------:R-:W-:Y:S05]  /*19360*/  BRA `(.L_x_21) ;  /* 0xfffffe9000c87947 */ /* 0x000fea000383ffff */
.L_x_28:
[----:B-----5:R0:W-:Y:S02]  /*19370*/  STL [R1+0x220], R0 ;  /* 0x0002200001007387 */ /* 0x0201e40000100800 */
[----:B0-----:R-:W-:-:S04]  /*19380*/  IMAD.U32 R0, RZ, RZ, UR8 ;  /* 0x00000008ff007e24 */ /* 0x001fc8000f8e00ff */
[----:B------:R0:W0:Y:S03]  /*19390*/  SYNCS.PHASECHK.TRANS64.TRYWAIT P0, [R0+URZ], R229 ;  /* 0x000000e5000075a7 */ /* 0x000026000800017f */
[----:B0-----:R-:W-:Y:S05]  /*193a0*/  @!P0 NANOSLEEP.SYNCS 0x989680 ;  /* 0x009896800000895d */ /* 0x001fea0003900000 */
[----:B------:R0:W1:Y:S02]  /*193b0*/  @!P0 SYNCS.PHASECHK.TRANS64 P0, [R0+URZ], R229 ;  /* 0x000000e5000085a7 */ /* 0x000064000800007f */
[----:B0-----:R0:W5:Y:S02]  /*193c0*/  LDL.LU R0, [R1+0x220] ;  /* 0x0002200001007983 */ /* 0x0011640000300800 */
[----:B01----:R-:W-:Y:S05]  /*193d0*/  @!P0 BRA `(.L_x_28) ;  /* 0xfffffffc00e48947 */ /* 0x003fea000383ffff */
[----:B------:R-:W-:Y:S05]  /*193e0*/  BRA `(.L_x_27) ;  /* 0xfffffebc00787947 */ /* 0x000fea000383ffff */
.L_x_401:
[----:B------:R-:W-:Y:S01]  /*193f0*/  BSSY B1, `(.L_x_425) ;  /* 0x0000006000017945 */ /* 0x000fe20003800000 */
[----:B------:R-:W-:-:S07]  /*19400*/  IMAD.MOV.U32 R2, RZ, RZ, -0x1 ;  /* 0xffffffffff027424 */ /* 0x000fce00078e00ff */
[----:B------:R-:W-:Y:S05]  /*19410*/  WARPSYNC.COLLECTIVE R2, `(.L_x_426) ;  /* 0x00000000020c7348 */ /* 0x000fea0003c00000 */
[----:B------:R-:W-:Y:S02]  /*19420*/  ELECT P0, UR62, PT ;  /* 0x00000000003e782f */ /* 0x000fe40003800000 */
[----:B------:R-:W-:Y:S01]  /*19430*/  MOV R2, UR62 ;  /* 0x0000003e00027c02 */ /* 0x000fe20008000f00 */
[----:B------:R-:W-:Y:S10]  /*19440*/  ENDCOLLECTIVE ;  /* 0x000000000000791b */ /* 0x000ff40003800000 */
.L_x_426:
[----:B------:R-:W-:Y:S05]  /*19450*/  BSYNC B1 ;  /* 0x0000000000017941 */ /* 0x000fea0003800000 */
.L_x_425:
[----:B------:R-:W-:Y:S05]  /*19460*/  BRA `(.L_x_427) ;  /* 0xffffffec00587947 */ /* 0x000fea000383ffff */
.L_x_404:
[----:B0-----:R0:W2:Y:S02]  /*19470*/  SYNCS.PHASECHK.TRANS64.TRYWAIT P0, [R15+URZ+0x48], R4 ;  /* 0x000048040f0075a7 */ /* 0x0010a4000800017f */
[----:B--2---:R-:W-:Y:S05]  /*19480*/  @!P0 NANOSLEEP.SYNCS 0x989680 ;  /* 0x009896800000895d */ /* 0x004fea0003900000 */
[----:B------:R-:W2:Y:S02]  /*19490*/  @!P0 SYNCS.PHASECHK.TRANS64 P0, [R15+URZ+0x48], R4 ;  /* 0x000048040f0085a7 */ /* 0x000ea4000800007f */
[----:B--2---:R-:W-:Y:S05]  /*194a0*/  @!P0 BRA `(.L_x_404) ;  /* 0xfffffffc00f08947 */ /* 0x004fea000383ffff */
[----:B------:R-:W-:Y:S05]  /*194b0*/  BRA `(.L_x_428) ;  /* 0xffffffec00987947 */ /* 0x000fea000383ffff */
.L_x_412:
[----:B------:R-:W-:Y:S01]  /*194c0*/  BSSY B0, `(.L_x_429) ;  /* 0x0000006000007945 */ /* 0x000fe20003800000 */
[----:B------:R-:W-:-:S07]  /*194d0*/  IMAD.MOV.U32 R2, RZ, RZ, -0x1 ;  /* 0xffffffffff027424 */ /* 0x000fce00078e00ff */
[----:B------:R-:W-:Y:S05]  /*194e0*/  WARPSYNC.COLLECTIVE R2, `(.L_x_430) ;  /* 0x00000000020c7348 */ /* 0x000fea0003c00000 */
[----:B------:R-:W-:Y:S02]  /*194f0*/  ELECT P0, UR62, PT ;  /* 0x00000000003e782f */ /* 0x000fe40003800000 */
[----:B------:R-:W-:Y:S01]  /*19500*/  MOV R2, UR62 ;  /* 0x0000003e00027c02 */ /* 0x000fe20008000f00 */
[----:B------:R-:W-:Y:S10]  /*19510*/  ENDCOLLECTIVE ;  /* 0x000000000000791b */ /* 0x000ff40003800000 */
.L_x_430:
[----:B------:R-:W-:Y:S05]  /*19520*/  BSYNC B0 ;  /* 0x0000000000007941 */ /* 0x000fea0003800000 */
.L_x_429:
[----:B------:R-:W-:Y:S05]  /*19530*/  BRA `(.L_x_431) ;  /* 0xfffffff800007947 */ /* 0x000fea000383ffff */
.L_x_416:
[----:B0-----:R0:W1:Y:S02]  /*19540*/  SYNCS.PHASECHK.TRANS64.TRYWAIT P0, [R7+URZ], R0 ;  /* 0x00000000070075a7 */ /* 0x001064000800017f */
[----:B-1----:R-:W-:Y:S05]  /*19550*/  @!P0 NANOSLEEP.SYNCS 0x989680 ;  /* 0x009896800000895d */ /* 0x002fea0003900000 */
[----:B------:R-:W1:Y:S02]  /*19560*/  @!P0 SYNCS.PHASECHK.TRANS64 P0, [R7+URZ], R0 ;  /* 0x00000000070085a7 */ /* 0x000e64000800007f */
[----:B-1----:R-:W-:Y:S05]  /*19570*/  @!P0 BRA `(.L_x_416) ;  /* 0xfffffffc00f08947 */ /* 0x002fea000383ffff */
[----:B------:R-:W-:Y:S05]  /*19580*/  BRA `(.L_x_432) ;  /* 0xfffffff8004c7947 */ /* 0x000fea000383ffff */
.L_x_417:
[----:B0-----:R0:W1:Y:S02]  /*19590*/  SYNCS.PHASECHK.TRANS64.TRYWAIT P0, [R9+URZ], R4 ;  /* 0x00000004090075a7 */ /* 0x001064000800017f */
[----:B-1----:R-:W-:Y:S05]  /*195a0*/  @!P0 NANOSLEEP.SYNCS 0x989680 ;  /* 0x009896800000895d */ /* 0x002fea0003900000 */
[----:B------:R-:W1:Y:S02]  /*195b0*/  @!P0 SYNCS.PHASECHK.TRANS64 P0, [R9+URZ], R4 ;  /* 0x00000004090085a7 */ /* 0x000e64000800007f */
[----:B-1----:R-:W-:Y:S05]  /*195c0*/  @!P0 BRA `(.L_x_417) ;  /* 0xfffffffc00f08947 */ /* 0x002fea000383ffff */
[----:B------:R-:W-:Y:S05]  /*195d0*/  BRA `(.L_x_433) ;  /* 0xfffffff8005c7947 */ /* 0x000fea000383ffff */
.L_x_418:
[----:B0-----:R0:W1:Y:S02]  /*195e0*/  SYNCS.PHASECHK.TRANS64.TRYWAIT P0, [R6+URZ], R5 ;  /* 0x00000005060075a7 */ /* 0x001064000800017f */
[----:B-1----:R-:W-:Y:S05]  /*195f0*/  @!P0 NANOSLEEP.SYNCS 0x989680 ;  /* 0x009896800000895d */ /* 0x002fea0003900000 */
[----:B------:R-:W1:Y:S02]  /*19600*/  @!P0 SYNCS.PHASECHK.TRANS64 P0, [R6+URZ], R5 ;  /* 0x00000005060085a7 */ /* 0x000e64000800007f */
[----:B-1----:R-:W-:Y:S05]  /*19610*/  @!P0 BRA `(.L_x_418) ;  /* 0xfffffffc00f08947 */ /* 0x002fea000383ffff */
[----:B------:R-:W-:Y:S05]  /*19620*/  BRA `(.L_x_434) ;  /* 0xfffffff8006c7947 */ /* 0x000fea000383ffff */
.L_x_419:
[----:B0-----:R0:W1:Y:S02]  /*19630*/  SYNCS.PHASECHK.TRANS64.TRYWAIT P0, [R9+URZ], R4 ;  /* 0x00000004090075a7 */ /* 0x001064000800017f */
[----:B-1----:R-:W-:Y:S05]  /*19640*/  @!P0 NANOSLEEP.SYNCS 0x989680 ;  /* 0x009896800000895d */ /* 0x002fea0003900000 */
[----:B------:R-:W1:Y:S02]  /*19650*/  @!P0 SYNCS.PHASECHK.TRANS64 P0, [R9+URZ], R4 ;  /* 0x00000004090085a7 */ /* 0x000e64000800007f */
[----:B-1----:R-:W-:Y:S05]  /*19660*/  @!P0 BRA `(.L_x_419) ;  /* 0xfffffffc00f08947 */ /* 0x002fea000383ffff */
[----:B------:R-:W-:Y:S05]  /*19670*/  BRA `(.L_x_435) ;  /* 0xfffffff8007c7947 */ /* 0x000fea000383ffff */
.L_x_420:
[----:B0-----:R0:W1:Y:S02]  /*19680*/  SYNCS.PHASECHK.TRANS64.TRYWAIT P0, [R6+URZ], R5 ;  /* 0x00000005060075a7 */ /* 0x001064000800017f */
[----:B-1----:R-:W-:Y:S05]  /*19690*/  @!P0 NANOSLEEP.SYNCS 0x989680 ;  /* 0x009896800000895d */ /* 0x002fea0003900000 */
[----:B------:R-:W1:Y:S02]  /*196a0*/  @!P0 SYNCS.PHASECHK.TRANS64 P0, [R6+URZ], R5 ;  /* 0x00000005060085a7 */ /* 0x000e64000800007f */
[----:B-1----:R-:W-:Y:S05]  /*196b0*/  @!P0 BRA `(.L_x_420) ;  /* 0xfffffffc00f08947 */ /* 0x002fea000383ffff */
[----:B------:R-:W-:Y:S05]  /*196c0*/  BRA `(.L_x_436) ;  /* 0xfffffff8008c7947 */ /* 0x000fea000383ffff */
.L_x_421:
[----:B0-----:R0:W1:Y:S02]  /*196d0*/  SYNCS.PHASECHK.TRANS64.TRYWAIT P0, [R9+URZ], R4 ;  /* 0x00000004090075a7 */ /* 0x001064000800017f */
[----:B-1----:R-:W-:Y:S05]  /*196e0*/  @!P0 NANOSLEEP.SYNCS 0x989680 ;  /* 0x009896800000895d */ /* 0x002fea0003900000 */
[----:B------:R-:W1:Y:S02]  /*196f0*/  @!P0 SYNCS.PHASECHK.TRANS64 P0, [R9+URZ], R4 ;  /* 0x00000004090085a7 */ /* 0x000e64000800007f */
[----:B-1----:R-:W-:Y:S05]  /*19700*/  @!P0 BRA `(.L_x_421) ;  /* 0xfffffffc00f08947 */ /* 0x002fea000383ffff */
[----:B------:R-:W-:Y:S05]  /*19710*/  BRA `(.L_x_437) ;  /* 0xfffffff8009c7947 */ /* 0x000fea000383ffff */
.L_x_422:
[----:B0-----:R0:W1:Y:S02]  /*19720*/  SYNCS.PHASECHK.TRANS64.TRYWAIT P0, [R6+URZ], R5 ;  /* 0x00000005060075a7 */ /* 0x001064000800017f */
[----:B-1----:R-:W-:Y:S05]  /*19730*/  @!P0 NANOSLEEP.SYNCS 0x989680 ;  /* 0x009896800000895d */ /* 0x002fea0003900000 */
[----:B------:R-:W1:Y:S02]  /*19740*/  @!P0 SYNCS.PHASECHK.TRANS64 P0, [R6+URZ], R5 ;  /* 0x00000005060085a7 */ /* 0x000e64000800007f */
[----:B-1----:R-:W-:Y:S05]  /*19750*/  @!P0 BRA `(.L_x_422) ;  /* 0xfffffffc00f08947 */ /* 0x002fea000383ffff */
[----:B------:R-:W-:Y:S05]  /*19760*/  BRA `(.L_x_438) ;  /* 0xfffffff800ac7947 */ /* 0x000fea000383ffff */
.L_x_423:
[----:B-1----:R1:W2:Y:S02]  /*19770*/  SYNCS.PHASECHK.TRANS64.TRYWAIT P0, [R9+URZ], R4 ;  /* 0x00000004090075a7 */ /* 0x0022a4000800017f */
[----:B--2---:R-:W-:Y:S05]  /*19780*/  @!P0 NANOSLEEP.SYNCS 0x989680 ;  /* 0x009896800000895d */ /* 0x004fea0003900000 */
[----:B------:R-:W2:Y:S02]  /*19790*/  @!P0 SYNCS.PHASECHK.TRANS64 P0, [R9+URZ], R4 ;  /* 0x00000004090085a7 */ /* 0x000ea4000800007f */
[----:B--2---:R-:W-:Y:S05]  /*197a0*/  @!P0 BRA `(.L_x_423) ;  /* 0xfffffffc00f08947 */ /* 0x004fea000383ffff */
[----:B------:R-:W-:Y:S05]  /*197b0*/  BRA `(.L_x_439) ;  /* 0xfffffff800b47947 */ /* 0x000fea000383ffff */
.L_x_440:
[----:B------:R-:W-:-:S00]  /*197c0*/  BRA `(.L_x_440) ;  /* 0xfffffffc00fc7947 */ /* 0x000fc0000383ffff */
[----:B------:R-:W-:-:S00]  /*197d0*/  NOP ;  /* 0x0000000000007918 */ /* 0x000fc00000000000 */
        /* <DEDUP_REMOVED lines=10> */
.L_x_441:


//--------------------- .nv.shared._ZN7cutlass13device_kernelINS_4gemm6kernel13GemmUniversalIN4cute5tupleIJiiiiEEENS1_10collective13CollectiveMmaINS1_37MainloopSm90TmaGmmaWarpSpecializedFP8ILi9ENS5_IJNS4_1CILi2EEENSA_ILi1EEESC_EEENS1_35KernelTmaWarpSpecializedCooperativeEEENS5_IJNSA_ILi192EEENSA_ILi176EEENSA_ILi64EEEEEENS_12float_e4m3_tENS5_IJlSC_lEEESK_SL_NS4_8TiledMMAINS4_8MMA_AtomIJNS4_4SM904GMMA30MMA_64x16x32_F32E4M3E4M3_SS_TNILNSP_7ScaleInE1ELSR_1EEEEEENS4_6LayoutISD_NS5_IJSC_NSA_ILi0EEESV_EEEEENS5_IJNS4_10UnderscoreESY_SY_EEEEENS4_13SM90_TMA_LOADENS4_14ComposedLayoutINS4_7SwizzleILi2ELi4ELi3EEENS4_18smem_ptr_flag_bitsILi8EEENSU_INS5_IJNSA_ILi8EEESI_EEENS5_IJSI_SC_EEEEEEEvNS4_8identityENS4_23SM90_TMA_LOAD_MULTICASTES1B_vS1C_EENS_8epilogue10collective6detail29Sm90TmaWarpSpecializedAdapterINS1G_15DefaultEpilogueISK_SL_SL_NS1F_6thread17LinearCombinationISK_Li1EffLNS1K_9ScaleType4KindE0ELNS_15FloatRoundStyleE2ESK_EENS1_15EpilogueDefaultEEEEEvvEEEEvNT_6ParamsE --------------------------
	.section	.nv.shared._ZN7cutlass13device_kernelINS_4gemm6kernel13GemmUniversalIN4cute5tupleIJiiiiEEENS1_10collective13CollectiveMmaINS1_37MainloopSm90TmaGmmaWarpSpecializedFP8ILi9ENS5_IJNS4_1CILi2EEENSA_ILi1EEESC_EEENS1_35KernelTmaWarpSpecializedCooperativeEEENS5_IJNSA_ILi192EEENSA_ILi176EEENSA_ILi64EEEEEENS_12float_e4m3_tENS5_IJlSC_lEEESK_SL_NS4_8TiledMMAINS4_8MMA_AtomIJNS4_4SM904GMMA30MMA_64x16x32_F32E4M3E4M3_SS_TNILNSP_7ScaleInE1ELSR_1EEEEEENS4_6LayoutISD_NS5_IJSC_NSA_ILi0EEESV_EEEEENS5_IJNS4_10UnderscoreESY_SY_EEEEENS4_13SM90_TMA_LOADENS4_14ComposedLayoutINS4_7SwizzleILi2ELi4ELi3EEENS4_18smem_ptr_flag_bitsILi8EEENSU_INS5_IJNSA_ILi8EEESI_EEENS5_IJSI_SC_EEEEEEEvNS4_8identityENS4_23SM90_TMA_LOAD_MULTICASTES1B_vS1C_EENS_8epilogue10collective6detail29Sm90TmaWarpSpecializedAdapterINS1G_15DefaultEpilogueISK_SL_SL_NS1F_6thread17LinearCombinationISK_Li1EffLNS1K_9ScaleType4KindE0ELNS_15FloatRoundStyleE2ESK_EENS1_15EpilogueDefaultEEEEEvvEEEEvNT_6ParamsE,"aw",@nobits
	.sectionflags	@""
	.align	16
	.zero		1024


//--------------------- .nv.shared.reserved.0     --------------------------
	.section	.nv.shared.reserved.0,"aw",@nobits
	.weak		__nv_reservedSMEM_offset_0_alias
	.size		__nv_reservedSMEM_offset_0_alias, 0, 0
	.other		__nv_reservedSMEM_offset_0_alias,@"STO_CUDA_RESERVED_SHARED STV_DEFAULT"
__nv_reservedSMEM_offset_0_alias:
	.zero		0


//--------------------- .nv.global                --------------------------
	.section	.nv.global,"aw",@nobits
.nv.global:
	.type		_ZN40_INTERNAL_5e2635a2_4_k_cu_8bd34f9b_163424cute1_E,@object
	.size		_ZN40_INTERNAL_5e2635a2_4_k_cu_8bd34f9b_163424cute1_E,(_ZN40_INTERNAL_5e2635a2_4_k_cu_8bd34f9b_163424cuda3std3__45__cpo6cbeginE - _ZN40_INTERNAL_5e2635a2_4_k_cu_8bd34f9b_163424cute1_E)
_ZN40_INTERNAL_5e2635a2_4_k_cu_8bd34f9b_163424cute1_E:
	.zero		1
	.type		_ZN40_INTERNAL_5e2635a2_4_k_cu_8bd34f9b_163424cuda3std3__45__cpo6cbeginE,@object
	.size		_ZN40_INTERNAL_5e2635a2_4_k_cu_8bd34f9b_163424cuda3std3__45__cpo6cbeginE,(_ZN40_INTERNAL_5e2635a2_4_k_cu_8bd34f9b_163424cuda3std3__48in_placeE - _ZN40_INTERNAL_5e2635a2_4_k_cu_8bd34f9b_163424cuda3std3__45__cpo6cbeginE)
_ZN40_INTERNAL_5e2635a2_4_k_cu_8bd34f9b_163424cuda3std3__45__cpo6cbeginE:
	.zero		1
	.type		_ZN40_INTERNAL_5e2635a2_4_k_cu_8bd34f9b_163424cuda3std3__48in_placeE,@object
	.size		_ZN40_INTERNAL_5e2635a2_4_k_cu_8bd34f9b_163424cuda3std3__48in_placeE,(_ZN40_INTERNAL_5e2635a2_4_k_cu_8bd34f9b_163424cuda3std6ranges3__45__cpo9iter_moveE - _ZN40_INTERNAL_5e2635a2_4_k_cu_8bd34f9b_163424cuda3std3__48in_placeE)
_ZN40_INTERNAL_5e2635a2_4_k_cu_8bd34f9b_163424cuda3std3__48in_placeE:
	.zero		1
	.type		_ZN40_INTERNAL_5e2635a2_4_k_cu_8bd34f9b_163424cuda3std6ranges3__45__cpo9iter_moveE,@object
	.size		_ZN40_INTERNAL_5e2635a2_4_k_cu_8bd34f9b_163424cuda3std6ranges3__45__cpo9iter_moveE,(_ZN40_INTERNAL_5e2635a2_4_k_cu_8bd34f9b_163424cuda3std3__45__cpo5beginE - _ZN40_INTERNAL_5e2635a2_4_k_cu_8bd34f9b_163424cuda3std6ranges3__45__cpo9iter_moveE)
_ZN40_INTERNAL_5e2635a2_4_k_cu_8bd34f9b_163424cuda3std6ranges3__45__cpo9iter_moveE:
	.zero		1
	.type		_ZN40_INTERNAL_5e2635a2_4_k_cu_8bd34f9b_163424cuda3std3__45__cpo5beginE,@object
	.size		_ZN40_INTERNAL_5e2635a2_4_k_cu_8bd34f9b_163424cuda3std3__45__cpo5beginE,(_ZN40_INTERNAL_5e2635a2_4_k_cu_8bd34f9b_163424cuda3std3__442_GLOBAL__N__5e2635a2_4_k_cu_8bd34f9b_163426ignoreE - _ZN40_INTERNAL_5e2635a2_4_k_cu_8bd34f9b_163424cuda3std3__45__cpo5beginE)
_ZN40_INTERNAL_5e2635a2_4_k_cu_8bd34f9b_163424cuda3std3__45__cpo5beginE:
	.zero		1
	.type		_ZN40_INTERNAL_5e2635a2_4_k_cu_8bd34f9b_163424cuda3std3__442_GLOBAL__N__5e2635a2_4_k_cu_8bd34f9b_163426ignoreE,@object
	.size		_ZN40_INTERNAL_5e2635a2_4_k_cu_8bd34f9b_163424cuda3std3__442_GLOBAL__N__5e2635a2_4_k_cu_8bd34f9b_163426ignoreE,(_ZN40_INTERNAL_5e2635a2_4_k_cu_8bd34f9b_163424cute7productE - _ZN40_INTERNAL_5e2635a2_4_k_cu_8bd34f9b_163424cuda3std3__442_GLOBAL__N__5e2635a2_4_k_cu_8bd34f9b_163426ignoreE)
_ZN40_INTERNAL_5e2635a2_4_k_cu_8bd34f9b_163424cuda3std3__442_GLOBAL__N__5e2635a2_4_k_cu_8bd34f9b_163426ignoreE:
	.zero		1
	.type		_ZN40_INTERNAL_5e2635a2_4_k_cu_8bd34f9b_163424cute7productE,@object
	.size		_ZN40_INTERNAL_5e2635a2_4_k_cu_8bd34f9b_163424cute7productE,(_ZN40_INTERNAL_5e2635a2_4_k_cu_8bd34f9b_163424cuda3std3__45__cpo3endE - _ZN40_INTERNAL_5e2635a2_4_k_cu_8bd34f9b_163424cute7productE)
_ZN40_INTERNAL_5e2635a2_4_k_cu_8bd34f9b_163424cute7productE:
	.zero		1
	.type		_ZN40_INTERNAL_5e2635a2_4_k_cu_8bd34f9b_163424cuda3std3__45__cpo3endE,@object
	.size		_ZN40_INTERNAL_5e2635a2_4_k_cu_8bd34f9b_163424cuda3std3__45__cpo3endE,(_ZN40_INTERNAL_5e2635a2_4_k_cu_8bd34f9b_163424cuda3std3__419piecewise_constructE - _ZN40_INTERNAL_5e2635a2_4_k_cu_8bd34f9b_163424cuda3std3__45__cpo3endE)
_ZN40_INTERNAL_5e2635a2_4_k_cu_8bd34f9b_163424cuda3std3__45__cpo3endE:
	.zero		1
	.type		_ZN40_INTERNAL_5e2635a2_4_k_cu_8bd34f9b_163424cuda3std3__419piecewise_constructE,@object
	.size		_ZN40_INTERNAL_5e2635a2_4_k_cu_8bd34f9b_163424cuda3std3__419piecewise_constructE,(_ZN40_INTERNAL_5e2635a2_4_k_cu_8bd34f9b_163424cuda3std3__45__cpo4cendE - _ZN40_INTERNAL_5e2635a2_4_k_cu_8bd34f9b_163424cuda3std3__419piecewise_constructE)
_ZN40_INTERNAL_5e2635a2_4_k_cu_8bd34f9b_163424cuda3std3__419piecewise_constructE:
	.zero		1
	.type		_ZN40_INTERNAL_5e2635a2_4_k_cu_8bd34f9b_163424cuda3std3__45__cpo4cendE,@object
	.size		_ZN40_INTERNAL_5e2635a2_4_k_cu_8bd34f9b_163424cuda3std3__45__cpo4cendE,(_ZN40_INTERNAL_5e2635a2_4_k_cu_8bd34f9b_163424cuda3std6ranges3__45__cpo4swapE - _ZN40_INTERNAL_5e2635a2_4_k_cu_8bd34f9b_163424cuda3std3__45__cpo4cendE)
_ZN40_INTERNAL_5e2635a2_4_k_cu_8bd34f9b_163424cuda3std3__45__cpo4cendE:
	.zero		1
	.type		_ZN40_INTERNAL_5e2635a2_4_k_cu_8bd34f9b_163424cuda3std6ranges3__45__cpo4swapE,@object
	.size		_ZN40_INTERNAL_5e2635a2_4_k_cu_8bd34f9b_163424cuda3std6ranges3__45__cpo4swapE,(.L_7 - _ZN40_INTERNAL_5e2635a2_4_k_cu_8bd34f9b_163424cuda3std6ranges3__45__cpo4swapE)
_ZN40_INTERNAL_5e2635a2_4_k_cu_8bd34f9b_163424cuda3std6ranges3__45__cpo4swapE:
	.zero		1
.L_7:


//--------------------- .nv.constant0._ZN7cutlass13device_kernelINS_4gemm6kernel13GemmUniversalIN4cute5tupleIJiiiiEEENS1_10collective13CollectiveMmaINS1_37MainloopSm90TmaGmmaWarpSpecializedFP8ILi9ENS5_IJNS4_1CILi2EEENSA_ILi1EEESC_EEENS1_35KernelTmaWarpSpecializedCooperativeEEENS5_IJNSA_ILi192EEENSA_ILi176EEENSA_ILi64EEEEEENS_12float_e4m3_tENS5_IJlSC_lEEESK_SL_NS4_8TiledMMAINS4_8MMA_AtomIJNS4_4SM904GMMA30MMA_64x16x32_F32E4M3E4M3_SS_TNILNSP_7ScaleInE1ELSR_1EEEEEENS4_6LayoutISD_NS5_IJSC_NSA_ILi0EEESV_EEEEENS5_IJNS4_10UnderscoreESY_SY_EEEEENS4_13SM90_TMA_LOADENS4_14ComposedLayoutINS4_7SwizzleILi2ELi4ELi3EEENS4_18smem_ptr_flag_bitsILi8EEENSU_INS5_IJNSA_ILi8EEESI_EEENS5_IJSI_SC_EEEEEEEvNS4_8identityENS4_23SM90_TMA_LOAD_MULTICASTES1B_vS1C_EENS_8epilogue10collective6detail29Sm90TmaWarpSpecializedAdapterINS1G_15DefaultEpilogueISK_SL_SL_NS1F_6thread17LinearCombinationISK_Li1EffLNS1K_9ScaleType4KindE0ELNS_15FloatRoundStyleE2ESK_EENS1_15EpilogueDefaultEEEEEvvEEEEvNT_6ParamsE --------------------------
	.section	.nv.constant0._ZN7cutlass13device_kernelINS_4gemm6kernel13GemmUniversalIN4cute5tupleIJiiiiEEENS1_10collective13CollectiveMmaINS1_37MainloopSm90TmaGmmaWarpSpecializedFP8ILi9ENS5_IJNS4_1CILi2EEENSA_ILi1EEESC_EEENS1_35KernelTmaWarpSpecializedCooperativeEEENS5_IJNSA_ILi192EEENSA_ILi176EEENSA_ILi64EEEEEENS_12float_e4m3_tENS5_IJlSC_lEEESK_SL_NS4_8TiledMMAINS4_8MMA_AtomIJNS4_4SM904GMMA30MMA_64x16x32_F32E4M3E4M3_SS_TNILNSP_7ScaleInE1ELSR_1EEEEEENS4_6LayoutISD_NS5_IJSC_NSA_ILi0EEESV_EEEEENS5_IJNS4_10UnderscoreESY_SY_EEEEENS4_13SM90_TMA_LOADENS4_14ComposedLayoutINS4_7SwizzleILi2ELi4ELi3EEENS4_18smem_ptr_flag_bitsILi8EEENSU_INS5_IJNSA_ILi8EEESI_EEENS5_IJSI_SC_EEEEEEEvNS4_8identityENS4_23SM90_TMA_LOAD_MULTICASTES1B_vS1C_EENS_8epilogue10collective6detail29Sm90TmaWarpSpecializedAdapterINS1G_15DefaultEpilogueISK_SL_SL_NS1F_6thread17LinearCombinationISK_Li1EffLNS1K_9ScaleType4KindE0ELNS_15FloatRoundStyleE2ESK_EENS1_15EpilogueDefaultEEEEEvvEEEEvNT_6ParamsE,"a",@progbits
	.sectionflags	@""
	.align	4
.nv.constant0._ZN7cutlass13device_kernelINS_4gemm6kernel13GemmUniversalIN4cute5tupleIJiiiiEEENS1_10collective13CollectiveMmaINS1_37MainloopSm90TmaGmmaWarpSpecializedFP8ILi9ENS5_IJNS4_1CILi2EEENSA_ILi1EEESC_EEENS1_35KernelTmaWarpSpecializedCooperativeEEENS5_IJNSA_ILi192EEENSA_ILi176EEENSA_ILi64EEEEEENS_12float_e4m3_tENS5_IJlSC_lEEESK_SL_NS4_8TiledMMAINS4_8MMA_AtomIJNS4_4SM904GMMA30MMA_64x16x32_F32E4M3E4M3_SS_TNILNSP_7ScaleInE1ELSR_1EEEEEENS4_6LayoutISD_NS5_IJSC_NSA_ILi0EEESV_EEEEENS5_IJNS4_10UnderscoreESY_SY_EEEEENS4_13SM90_TMA_LOADENS4_14ComposedLayoutINS4_7SwizzleILi2ELi4ELi3EEENS4_18smem_ptr_flag_bitsILi8EEENSU_INS5_IJNSA_ILi8EEESI_EEENS5_IJSI_SC_EEEEEEEvNS4_8identityENS4_23SM90_TMA_LOAD_MULTICASTES1B_vS1C_EENS_8epilogue10collective6detail29Sm90TmaWarpSpecializedAdapterINS1G_15DefaultEpilogueISK_SL_SL_NS1F_6thread17LinearCombinationISK_Li1EffLNS1K_9ScaleType4KindE0ELNS_15FloatRoundStyleE2ESK_EENS1_15EpilogueDefaultEEEEEvvEEEEvNT_6ParamsE:
	.zero		1664


//--------------------- SYMBOLS --------------------------

	.type		.nv.reservedSmem.offset0,@object
	.size		.nv.reservedSmem.offset0,0x4
